//
// Generated by NVIDIA NVVM Compiler
//
// Compiler Build ID: CL-36424714
// Cuda compilation tools, release 13.0, V13.0.88
// Based on NVVM 20.0.0
//

.version 9.0
.target sm_100
.address_size 64

	// .globl	_Z10swapKerneliP6numberS0_
.extern .shared .align 16 .b8 sdata[];

.visible .entry _Z10swapKerneliP6numberS0_(
	.param .u32 _Z10swapKerneliP6numberS0__param_0,
	.param .u64 .ptr .align 1 _Z10swapKerneliP6numberS0__param_1,
	.param .u64 .ptr .align 1 _Z10swapKerneliP6numberS0__param_2
)
{
	.reg .pred 	%p<2>;
	.reg .b32 	%r<7>;
	.reg .b64 	%rd<9>;

	ld.param.u32 	%r1, [_Z10swapKerneliP6numberS0__param_0];
	ld.param.u64 	%rd1, [_Z10swapKerneliP6numberS0__param_1];
	ld.param.u64 	%rd2, [_Z10swapKerneliP6numberS0__param_2];
	mov.u32 	%r2, %tid.x;
	setp.ne.s32 	%p1, %r2, 0;
	@%p1 bra 	$L__BB0_2;
	cvta.to.global.u64 	%rd3, %rd2;
	cvta.to.global.u64 	%rd4, %rd1;
	ld.global.u32 	%r3, [%rd3];
	ld.global.u32 	%r4, [%rd3+4];
	add.s32 	%r5, %r1, -1;
	mul.wide.s32 	%rd5, %r1, 8;
	add.s64 	%rd6, %rd4, %rd5;
	ld.global.u32 	%r6, [%rd6+-8];
	mul.wide.s32 	%rd7, %r4, 8;
	add.s64 	%rd8, %rd4, %rd7;
	st.global.u32 	[%rd8], %r6;
	st.global.u32 	[%rd8+4], %r4;
	st.global.u32 	[%rd6+-8], %r3;
	st.global.u32 	[%rd6+-4], %r5;
$L__BB0_2:
	ret;

}
	// .globl	_Z10wrapKerneliP6numberPi
.visible .entry _Z10wrapKerneliP6numberPi(
	.param .u32 _Z10wrapKerneliP6numberPi_param_0,
	.param .u64 .ptr .align 1 _Z10wrapKerneliP6numberPi_param_1,
	.param .u64 .ptr .align 1 _Z10wrapKerneliP6numberPi_param_2
)
{
	.reg .pred 	%p<2>;
	.reg .b32 	%r<7>;
	.reg .b64 	%rd<9>;

	ld.param.u32 	%r2, [_Z10wrapKerneliP6numberPi_param_0];
	ld.param.u64 	%rd1, [_Z10wrapKerneliP6numberPi_param_1];
	ld.param.u64 	%rd2, [_Z10wrapKerneliP6numberPi_param_2];
	mov.u32 	%r3, %tid.x;
	mov.u32 	%r4, %ntid.x;
	mov.u32 	%r5, %ctaid.x;
	mad.lo.s32 	%r1, %r4, %r5, %r3;
	setp.ge.u32 	%p1, %r1, %r2;
	@%p1 bra 	$L__BB1_2;
	cvta.to.global.u64 	%rd3, %rd2;
	cvta.to.global.u64 	%rd4, %rd1;
	mul.wide.u32 	%rd5, %r1, 4;
	add.s64 	%rd6, %rd3, %rd5;
	ld.global.u32 	%r6, [%rd6];
	mul.wide.u32 	%rd7, %r1, 8;
	add.s64 	%rd8, %rd4, %rd7;
	st.global.u32 	[%rd8], %r6;
	st.global.u32 	[%rd8+4], %r1;
$L__BB1_2:
	ret;

}
	// .globl	_Z12unwrapKerneliP6numberPi
.visible .entry _Z12unwrapKerneliP6numberPi(
	.param .u32 _Z12unwrapKerneliP6numberPi_param_0,
	.param .u64 .ptr .align 1 _Z12unwrapKerneliP6numberPi_param_1,
	.param .u64 .ptr .align 1 _Z12unwrapKerneliP6numberPi_param_2
)
{
	.reg .pred 	%p<2>;
	.reg .b32 	%r<7>;
	.reg .b64 	%rd<9>;

	ld.param.u32 	%r2, [_Z12unwrapKerneliP6numberPi_param_0];
	ld.param.u64 	%rd1, [_Z12unwrapKerneliP6numberPi_param_1];
	ld.param.u64 	%rd2, [_Z12unwrapKerneliP6numberPi_param_2];
	mov.u32 	%r3, %tid.x;
	mov.u32 	%r4, %ntid.x;
	mov.u32 	%r5, %ctaid.x;
	mad.lo.s32 	%r1, %r4, %r5, %r3;
	setp.ge.u32 	%p1, %r1, %r2;
	@%p1 bra 	$L__BB2_2;
	cvta.to.global.u64 	%rd3, %rd1;
	cvta.to.global.u64 	%rd4, %rd2;
	mul.wide.u32 	%rd5, %r1, 8;
	add.s64 	%rd6, %rd3, %rd5;
	ld.global.u32 	%r6, [%rd6];
	mul.wide.u32 	%rd7, %r1, 4;
	add.s64 	%rd8, %rd4, %rd7;
	st.global.u32 	[%rd8], %r6;
$L__BB2_2:
	ret;

}
	// .globl	_Z12reduceKernelILj1024EEviP6numberS1_
.visible .entry _Z12reduceKernelILj1024EEviP6numberS1_(
	.param .u32 _Z12reduceKernelILj1024EEviP6numberS1__param_0,
	.param .u64 .ptr .align 1 _Z12reduceKernelILj1024EEviP6numberS1__param_1,
	.param .u64 .ptr .align 1 _Z12reduceKernelILj1024EEviP6numberS1__param_2
)
{
	.reg .pred 	%p<41>;
	.reg .b32 	%r<102>;
	.reg .b64 	%rd<13>;

	ld.param.u32 	%r48, [_Z12reduceKernelILj1024EEviP6numberS1__param_0];
	ld.param.u64 	%rd5, [_Z12reduceKernelILj1024EEviP6numberS1__param_1];
	ld.param.u64 	%rd4, [_Z12reduceKernelILj1024EEviP6numberS1__param_2];
	cvta.to.global.u64 	%rd1, %rd5;
	mov.u32 	%r1, %tid.x;
	mov.u32 	%r2, %ctaid.x;
	mov.u32 	%r49, %ntid.x;
	mul.lo.s32 	%r50, %r49, %r2;
	shl.b32 	%r51, %r50, 1;
	add.s32 	%r3, %r51, %r1;
	add.s32 	%r4, %r3, %r49;
	setp.ge.u32 	%p1, %r4, %r48;
	shl.b32 	%r52, %r1, 3;
	mov.u32 	%r53, sdata;
	add.s32 	%r5, %r53, %r52;
	@%p1 bra 	$L__BB3_4;
	mul.wide.u32 	%rd8, %r3, 8;
	add.s64 	%rd2, %rd1, %rd8;
	ld.global.u32 	%r6, [%rd2];
	mul.wide.u32 	%rd9, %r4, 8;
	add.s64 	%rd3, %rd1, %rd9;
	ld.global.u32 	%r7, [%rd3];
	setp.le.s32 	%p3, %r6, %r7;
	@%p3 bra 	$L__BB3_3;
	ld.global.u32 	%r57, [%rd2+4];
	st.shared.v2.u32 	[%r5], {%r6, %r57};
	bra.uni 	$L__BB3_6;
$L__BB3_3:
	ld.global.u32 	%r56, [%rd3+4];
	st.shared.v2.u32 	[%r5], {%r7, %r56};
	bra.uni 	$L__BB3_6;
$L__BB3_4:
	setp.ge.u32 	%p2, %r3, %r48;
	@%p2 bra 	$L__BB3_6;
	mul.wide.u32 	%rd6, %r3, 8;
	add.s64 	%rd7, %rd1, %rd6;
	ld.global.u32 	%r54, [%rd7];
	ld.global.u32 	%r55, [%rd7+4];
	st.shared.v2.u32 	[%r5], {%r54, %r55};
$L__BB3_6:
	bar.sync 	0;
	setp.gt.u32 	%p4, %r1, 511;
	add.s32 	%r58, %r3, 512;
	setp.ge.u32 	%p5, %r58, %r48;
	or.pred  	%p6, %p4, %p5;
	@%p6 bra 	$L__BB3_9;
	ld.shared.u32 	%r59, [%r5];
	ld.shared.u32 	%r8, [%r5+4096];
	setp.gt.s32 	%p7, %r59, %r8;
	@%p7 bra 	$L__BB3_9;
	ld.shared.u32 	%r60, [%r5+4100];
	st.shared.v2.u32 	[%r5], {%r8, %r60};
$L__BB3_9:
	bar.sync 	0;
	setp.gt.u32 	%p8, %r1, 255;
	add.s32 	%r61, %r3, 256;
	setp.ge.u32 	%p9, %r61, %r48;
	or.pred  	%p10, %p8, %p9;
	@%p10 bra 	$L__BB3_12;
	ld.shared.u32 	%r62, [%r5];
	ld.shared.u32 	%r9, [%r5+2048];
	setp.gt.s32 	%p11, %r62, %r9;
	@%p11 bra 	$L__BB3_12;
	ld.shared.u32 	%r63, [%r5+2052];
	st.shared.v2.u32 	[%r5], {%r9, %r63};
$L__BB3_12:
	bar.sync 	0;
	setp.gt.u32 	%p12, %r1, 127;
	add.s32 	%r64, %r3, 128;
	setp.ge.u32 	%p13, %r64, %r48;
	or.pred  	%p14, %p12, %p13;
	@%p14 bra 	$L__BB3_15;
	ld.shared.u32 	%r65, [%r5];
	ld.shared.u32 	%r10, [%r5+1024];
	setp.gt.s32 	%p15, %r65, %r10;
	@%p15 bra 	$L__BB3_15;
	ld.shared.u32 	%r66, [%r5+1028];
	st.shared.v2.u32 	[%r5], {%r10, %r66};
$L__BB3_15:
	bar.sync 	0;
	setp.gt.u32 	%p16, %r1, 63;
	add.s32 	%r11, %r3, 64;
	setp.ge.u32 	%p17, %r11, %r48;
	or.pred  	%p18, %p16, %p17;
	@%p18 bra 	$L__BB3_18;
	ld.shared.u32 	%r67, [%r5];
	ld.shared.u32 	%r12, [%r5+512];
	setp.gt.s32 	%p19, %r67, %r12;
	@%p19 bra 	$L__BB3_18;
	ld.shared.u32 	%r68, [%r5+516];
	st.shared.v2.u32 	[%r5], {%r12, %r68};
$L__BB3_18:
	bar.sync 	0;
	setp.gt.u32 	%p20, %r1, 31;
	@%p20 bra 	$L__BB3_54;
	setp.ge.u32 	%p21, %r11, %r48;
	@%p21 bra 	$L__BB3_34;
	ld.shared.u32 	%r93, [%r5];
	ld.shared.u32 	%r14, [%r5+256];
	setp.le.s32 	%p34, %r93, %r14;
	@%p34 bra 	$L__BB3_22;
	ld.shared.u32 	%r92, [%r5+4];
	bra.uni 	$L__BB3_23;
$L__BB3_22:
	ld.shared.u32 	%r92, [%r5+260];
	mov.u32 	%r93, %r14;
$L__BB3_23:
	ld.shared.u32 	%r19, [%r5+128];
	setp.gt.s32 	%p35, %r93, %r19;
	@%p35 bra 	$L__BB3_25;
	ld.shared.u32 	%r92, [%r5+132];
	mov.u32 	%r93, %r19;
$L__BB3_25:
	ld.shared.u32 	%r23, [%r5+64];
	setp.gt.s32 	%p36, %r93, %r23;
	@%p36 bra 	$L__BB3_27;
	ld.shared.u32 	%r92, [%r5+68];
	mov.u32 	%r93, %r23;
$L__BB3_27:
	ld.shared.u32 	%r27, [%r5+32];
	setp.gt.s32 	%p37, %r93, %r27;
	@%p37 bra 	$L__BB3_29;
	ld.shared.u32 	%r92, [%r5+36];
	mov.u32 	%r93, %r27;
$L__BB3_29:
	ld.shared.u32 	%r31, [%r5+16];
	setp.le.s32 	%p38, %r93, %r31;
	@%p38 bra 	$L__BB3_30;
	bra.uni 	$L__BB3_31;
$L__BB3_30:
	ld.shared.u32 	%r92, [%r5+20];
	mov.u32 	%r93, %r31;
$L__BB3_31:
	st.shared.v2.u32 	[%r5], {%r93, %r92};
	ld.shared.u32 	%r41, [%r5+8];
	setp.le.s32 	%p39, %r93, %r41;
	@%p39 bra 	$L__BB3_33;
	st.shared.v2.u32 	[%r5], {%r93, %r92};
	bra.uni 	$L__BB3_52;
$L__BB3_33:
	ld.shared.u32 	%r87, [%r5+12];
	st.shared.v2.u32 	[%r5], {%r41, %r87};
	bra.uni 	$L__BB3_52;
$L__BB3_34:
	add.s32 	%r69, %r3, 32;
	setp.ge.u32 	%p22, %r69, %r48;
	@%p22 bra 	$L__BB3_37;
	ld.shared.u32 	%r70, [%r5];
	ld.shared.u32 	%r42, [%r5+256];
	setp.gt.s32 	%p23, %r70, %r42;
	@%p23 bra 	$L__BB3_37;
	ld.shared.u32 	%r71, [%r5+260];
	st.shared.v2.u32 	[%r5], {%r42, %r71};
$L__BB3_37:
	add.s32 	%r72, %r3, 16;
	setp.ge.u32 	%p24, %r72, %r48;
	@%p24 bra 	$L__BB3_40;
	ld.shared.u32 	%r73, [%r5];
	ld.shared.u32 	%r43, [%r5+128];
	setp.gt.s32 	%p25, %r73, %r43;
	@%p25 bra 	$L__BB3_40;
	ld.shared.u32 	%r74, [%r5+132];
	st.shared.v2.u32 	[%r5], {%r43, %r74};
$L__BB3_40:
	add.s32 	%r75, %r3, 8;
	setp.ge.u32 	%p26, %r75, %r48;
	@%p26 bra 	$L__BB3_43;
	ld.shared.u32 	%r76, [%r5];
	ld.shared.u32 	%r44, [%r5+64];
	setp.gt.s32 	%p27, %r76, %r44;
	@%p27 bra 	$L__BB3_43;
	ld.shared.u32 	%r77, [%r5+68];
	st.shared.v2.u32 	[%r5], {%r44, %r77};
$L__BB3_43:
	add.s32 	%r78, %r3, 4;
	setp.ge.u32 	%p28, %r78, %r48;
	@%p28 bra 	$L__BB3_46;
	ld.shared.u32 	%r79, [%r5];
	ld.shared.u32 	%r45, [%r5+32];
	setp.gt.s32 	%p29, %r79, %r45;
	@%p29 bra 	$L__BB3_46;
	ld.shared.u32 	%r80, [%r5+36];
	st.shared.v2.u32 	[%r5], {%r45, %r80};
$L__BB3_46:
	add.s32 	%r81, %r3, 2;
	setp.ge.u32 	%p30, %r81, %r48;
	@%p30 bra 	$L__BB3_49;
	ld.shared.u32 	%r82, [%r5];
	ld.shared.u32 	%r46, [%r5+16];
	setp.gt.s32 	%p31, %r82, %r46;
	@%p31 bra 	$L__BB3_49;
	ld.shared.u32 	%r83, [%r5+20];
	st.shared.v2.u32 	[%r5], {%r46, %r83};
$L__BB3_49:
	add.s32 	%r84, %r3, 1;
	setp.ge.u32 	%p32, %r84, %r48;
	@%p32 bra 	$L__BB3_52;
	ld.shared.u32 	%r85, [%r5];
	ld.shared.u32 	%r47, [%r5+8];
	setp.gt.s32 	%p33, %r85, %r47;
	@%p33 bra 	$L__BB3_52;
	ld.shared.u32 	%r86, [%r5+12];
	st.shared.v2.u32 	[%r5], {%r47, %r86};
$L__BB3_52:
	setp.ne.s32 	%p40, %r1, 0;
	@%p40 bra 	$L__BB3_54;
	cvta.to.global.u64 	%rd10, %rd4;
	mul.wide.u32 	%rd11, %r2, 8;
	add.s64 	%rd12, %rd10, %rd11;
	ld.shared.v2.u32 	{%r88, %r89}, [sdata];
	st.global.u32 	[%rd12], %r88;
	st.global.u32 	[%rd12+4], %r89;
$L__BB3_54:
	ret;

}
	// .globl	_Z12reduceKernelILj512EEviP6numberS1_
.visible .entry _Z12reduceKernelILj512EEviP6numberS1_(
	.param .u32 _Z12reduceKernelILj512EEviP6numberS1__param_0,
	.param .u64 .ptr .align 1 _Z12reduceKernelILj512EEviP6numberS1__param_1,
	.param .u64 .ptr .align 1 _Z12reduceKernelILj512EEviP6numberS1__param_2
)
{
	.reg .pred 	%p<37>;
	.reg .b32 	%r<90>;
	.reg .b64 	%rd<13>;

	ld.param.u32 	%r41, [_Z12reduceKernelILj512EEviP6numberS1__param_0];
	ld.param.u64 	%rd5, [_Z12reduceKernelILj512EEviP6numberS1__param_1];
	ld.param.u64 	%rd4, [_Z12reduceKernelILj512EEviP6numberS1__param_2];
	cvta.to.global.u64 	%rd1, %rd5;
	mov.u32 	%r1, %tid.x;
	mov.u32 	%r2, %ctaid.x;
	mov.u32 	%r42, %ntid.x;
	mul.lo.s32 	%r43, %r42, %r2;
	shl.b32 	%r44, %r43, 1;
	add.s32 	%r3, %r44, %r1;
	add.s32 	%r4, %r3, %r42;
	setp.ge.u32 	%p1, %r4, %r41;
	shl.b32 	%r45, %r1, 3;
	mov.u32 	%r46, sdata;
	add.s32 	%r5, %r46, %r45;
	@%p1 bra 	$L__BB4_4;
	mul.wide.u32 	%rd8, %r3, 8;
	add.s64 	%rd2, %rd1, %rd8;
	ld.global.u32 	%r6, [%rd2];
	mul.wide.u32 	%rd9, %r4, 8;
	add.s64 	%rd3, %rd1, %rd9;
	ld.global.u32 	%r7, [%rd3];
	setp.le.s32 	%p3, %r6, %r7;
	@%p3 bra 	$L__BB4_3;
	ld.global.u32 	%r50, [%rd2+4];
	st.shared.v2.u32 	[%r5], {%r6, %r50};
	bra.uni 	$L__BB4_6;
$L__BB4_3:
	ld.global.u32 	%r49, [%rd3+4];
	st.shared.v2.u32 	[%r5], {%r7, %r49};
	bra.uni 	$L__BB4_6;
$L__BB4_4:
	setp.ge.u32 	%p2, %r3, %r41;
	@%p2 bra 	$L__BB4_6;
	mul.wide.u32 	%rd6, %r3, 8;
	add.s64 	%rd7, %rd1, %rd6;
	ld.global.u32 	%r47, [%rd7];
	ld.global.u32 	%r48, [%rd7+4];
	st.shared.v2.u32 	[%r5], {%r47, %r48};
$L__BB4_6:
	bar.sync 	0;
	setp.gt.u32 	%p4, %r1, 255;
	add.s32 	%r51, %r3, 256;
	setp.ge.u32 	%p5, %r51, %r41;
	or.pred  	%p6, %p4, %p5;
	@%p6 bra 	$L__BB4_9;
	ld.shared.u32 	%r52, [%r5];
	ld.shared.u32 	%r8, [%r5+2048];
	setp.gt.s32 	%p7, %r52, %r8;
	@%p7 bra 	$L__BB4_9;
	ld.shared.u32 	%r53, [%r5+2052];
	st.shared.v2.u32 	[%r5], {%r8, %r53};
$L__BB4_9:
	bar.sync 	0;
	setp.gt.u32 	%p8, %r1, 127;
	add.s32 	%r54, %r3, 128;
	setp.ge.u32 	%p9, %r54, %r41;
	or.pred  	%p10, %p8, %p9;
	@%p10 bra 	$L__BB4_12;
	ld.shared.u32 	%r55, [%r5];
	ld.shared.u32 	%r9, [%r5+1024];
	setp.gt.s32 	%p11, %r55, %r9;
	@%p11 bra 	$L__BB4_12;
	ld.shared.u32 	%r56, [%r5+1028];
	st.shared.v2.u32 	[%r5], {%r9, %r56};
$L__BB4_12:
	bar.sync 	0;
	setp.gt.u32 	%p12, %r1, 63;
	add.s32 	%r10, %r3, 64;
	setp.ge.u32 	%p13, %r10, %r41;
	or.pred  	%p14, %p12, %p13;
	@%p14 bra 	$L__BB4_15;
	ld.shared.u32 	%r57, [%r5];
	ld.shared.u32 	%r11, [%r5+512];
	setp.gt.s32 	%p15, %r57, %r11;
	@%p15 bra 	$L__BB4_15;
	ld.shared.u32 	%r58, [%r5+516];
	st.shared.v2.u32 	[%r5], {%r11, %r58};
$L__BB4_15:
	bar.sync 	0;
	setp.gt.u32 	%p16, %r1, 31;
	@%p16 bra 	$L__BB4_51;
	setp.ge.u32 	%p17, %r10, %r41;
	@%p17 bra 	$L__BB4_31;
	ld.shared.u32 	%r83, [%r5];
	ld.shared.u32 	%r13, [%r5+256];
	setp.le.s32 	%p30, %r83, %r13;
	@%p30 bra 	$L__BB4_19;
	ld.shared.u32 	%r82, [%r5+4];
	bra.uni 	$L__BB4_20;
$L__BB4_19:
	ld.shared.u32 	%r82, [%r5+260];
	mov.u32 	%r83, %r13;
$L__BB4_20:
	ld.shared.u32 	%r18, [%r5+128];
	setp.gt.s32 	%p31, %r83, %r18;
	@%p31 bra 	$L__BB4_22;
	ld.shared.u32 	%r82, [%r5+132];
	mov.u32 	%r83, %r18;
$L__BB4_22:
	ld.shared.u32 	%r22, [%r5+64];
	setp.gt.s32 	%p32, %r83, %r22;
	@%p32 bra 	$L__BB4_24;
	ld.shared.u32 	%r82, [%r5+68];
	mov.u32 	%r83, %r22;
$L__BB4_24:
	ld.shared.u32 	%r26, [%r5+32];
	setp.gt.s32 	%p33, %r83, %r26;
	@%p33 bra 	$L__BB4_26;
	ld.shared.u32 	%r82, [%r5+36];
	mov.u32 	%r83, %r26;
$L__BB4_26:
	ld.shared.u32 	%r30, [%r5+16];
	setp.gt.s32 	%p34, %r83, %r30;
	@%p34 bra 	$L__BB4_28;
	ld.shared.u32 	%r82, [%r5+20];
	mov.u32 	%r83, %r30;
$L__BB4_28:
	ld.shared.u32 	%r34, [%r5+8];
	setp.le.s32 	%p35, %r83, %r34;
	@%p35 bra 	$L__BB4_30;
	st.shared.v2.u32 	[%r5], {%r83, %r82};
	bra.uni 	$L__BB4_49;
$L__BB4_30:
	ld.shared.u32 	%r77, [%r5+12];
	st.shared.v2.u32 	[%r5], {%r34, %r77};
	bra.uni 	$L__BB4_49;
$L__BB4_31:
	add.s32 	%r59, %r3, 32;
	setp.ge.u32 	%p18, %r59, %r41;
	@%p18 bra 	$L__BB4_34;
	ld.shared.u32 	%r60, [%r5];
	ld.shared.u32 	%r35, [%r5+256];
	setp.gt.s32 	%p19, %r60, %r35;
	@%p19 bra 	$L__BB4_34;
	ld.shared.u32 	%r61, [%r5+260];
	st.shared.v2.u32 	[%r5], {%r35, %r61};
$L__BB4_34:
	add.s32 	%r62, %r3, 16;
	setp.ge.u32 	%p20, %r62, %r41;
	@%p20 bra 	$L__BB4_37;
	ld.shared.u32 	%r63, [%r5];
	ld.shared.u32 	%r36, [%r5+128];
	setp.gt.s32 	%p21, %r63, %r36;
	@%p21 bra 	$L__BB4_37;
	ld.shared.u32 	%r64, [%r5+132];
	st.shared.v2.u32 	[%r5], {%r36, %r64};
$L__BB4_37:
	add.s32 	%r65, %r3, 8;
	setp.ge.u32 	%p22, %r65, %r41;
	@%p22 bra 	$L__BB4_40;
	ld.shared.u32 	%r66, [%r5];
	ld.shared.u32 	%r37, [%r5+64];
	setp.gt.s32 	%p23, %r66, %r37;
	@%p23 bra 	$L__BB4_40;
	ld.shared.u32 	%r67, [%r5+68];
	st.shared.v2.u32 	[%r5], {%r37, %r67};
$L__BB4_40:
	add.s32 	%r68, %r3, 4;
	setp.ge.u32 	%p24, %r68, %r41;
	@%p24 bra 	$L__BB4_43;
	ld.shared.u32 	%r69, [%r5];
	ld.shared.u32 	%r38, [%r5+32];
	setp.gt.s32 	%p25, %r69, %r38;
	@%p25 bra 	$L__BB4_43;
	ld.shared.u32 	%r70, [%r5+36];
	st.shared.v2.u32 	[%r5], {%r38, %r70};
$L__BB4_43:
	add.s32 	%r71, %r3, 2;
	setp.ge.u32 	%p26, %r71, %r41;
	@%p26 bra 	$L__BB4_46;
	ld.shared.u32 	%r72, [%r5];
	ld.shared.u32 	%r39, [%r5+16];
	setp.gt.s32 	%p27, %r72, %r39;
	@%p27 bra 	$L__BB4_46;
	ld.shared.u32 	%r73, [%r5+20];
	st.shared.v2.u32 	[%r5], {%r39, %r73};
$L__BB4_46:
	add.s32 	%r74, %r3, 1;
	setp.ge.u32 	%p28, %r74, %r41;
	@%p28 bra 	$L__BB4_49;
	ld.shared.u32 	%r75, [%r5];
	ld.shared.u32 	%r40, [%r5+8];
	setp.gt.s32 	%p29, %r75, %r40;
	@%p29 bra 	$L__BB4_49;
	ld.shared.u32 	%r76, [%r5+12];
	st.shared.v2.u32 	[%r5], {%r40, %r76};
$L__BB4_49:
	setp.ne.s32 	%p36, %r1, 0;
	@%p36 bra 	$L__BB4_51;
	cvta.to.global.u64 	%rd10, %rd4;
	mul.wide.u32 	%rd11, %r2, 8;
	add.s64 	%rd12, %rd10, %rd11;
	ld.shared.v2.u32 	{%r78, %r79}, [sdata];
	st.global.u32 	[%rd12], %r78;
	st.global.u32 	[%rd12+4], %r79;
$L__BB4_51:
	ret;

}
	// .globl	_Z12reduceKernelILj256EEviP6numberS1_
.visible .entry _Z12reduceKernelILj256EEviP6numberS1_(
	.param .u32 _Z12reduceKernelILj256EEviP6numberS1__param_0,
	.param .u64 .ptr .align 1 _Z12reduceKernelILj256EEviP6numberS1__param_1,
	.param .u64 .ptr .align 1 _Z12reduceKernelILj256EEviP6numberS1__param_2
)
{
	.reg .pred 	%p<33>;
	.reg .b32 	%r<86>;
	.reg .b64 	%rd<13>;

	ld.param.u32 	%r40, [_Z12reduceKernelILj256EEviP6numberS1__param_0];
	ld.param.u64 	%rd5, [_Z12reduceKernelILj256EEviP6numberS1__param_1];
	ld.param.u64 	%rd4, [_Z12reduceKernelILj256EEviP6numberS1__param_2];
	cvta.to.global.u64 	%rd1, %rd5;
	mov.u32 	%r1, %tid.x;
	mov.u32 	%r2, %ctaid.x;
	mov.u32 	%r41, %ntid.x;
	mul.lo.s32 	%r42, %r41, %r2;
	shl.b32 	%r43, %r42, 1;
	add.s32 	%r3, %r43, %r1;
	add.s32 	%r4, %r3, %r41;
	setp.ge.u32 	%p1, %r4, %r40;
	shl.b32 	%r44, %r1, 3;
	mov.u32 	%r45, sdata;
	add.s32 	%r5, %r45, %r44;
	@%p1 bra 	$L__BB5_4;
	mul.wide.u32 	%rd8, %r3, 8;
	add.s64 	%rd2, %rd1, %rd8;
	ld.global.u32 	%r6, [%rd2];
	mul.wide.u32 	%rd9, %r4, 8;
	add.s64 	%rd3, %rd1, %rd9;
	ld.global.u32 	%r7, [%rd3];
	setp.le.s32 	%p3, %r6, %r7;
	@%p3 bra 	$L__BB5_3;
	ld.global.u32 	%r49, [%rd2+4];
	st.shared.v2.u32 	[%r5], {%r6, %r49};
	bra.uni 	$L__BB5_6;
$L__BB5_3:
	ld.global.u32 	%r48, [%rd3+4];
	st.shared.v2.u32 	[%r5], {%r7, %r48};
	bra.uni 	$L__BB5_6;
$L__BB5_4:
	setp.ge.u32 	%p2, %r3, %r40;
	@%p2 bra 	$L__BB5_6;
	mul.wide.u32 	%rd6, %r3, 8;
	add.s64 	%rd7, %rd1, %rd6;
	ld.global.u32 	%r46, [%rd7];
	ld.global.u32 	%r47, [%rd7+4];
	st.shared.v2.u32 	[%r5], {%r46, %r47};
$L__BB5_6:
	bar.sync 	0;
	setp.gt.u32 	%p4, %r1, 127;
	add.s32 	%r50, %r3, 128;
	setp.ge.u32 	%p5, %r50, %r40;
	or.pred  	%p6, %p4, %p5;
	@%p6 bra 	$L__BB5_9;
	ld.shared.u32 	%r51, [%r5];
	ld.shared.u32 	%r8, [%r5+1024];
	setp.gt.s32 	%p7, %r51, %r8;
	@%p7 bra 	$L__BB5_9;
	ld.shared.u32 	%r52, [%r5+1028];
	st.shared.v2.u32 	[%r5], {%r8, %r52};
$L__BB5_9:
	bar.sync 	0;
	setp.gt.u32 	%p8, %r1, 63;
	add.s32 	%r9, %r3, 64;
	setp.ge.u32 	%p9, %r9, %r40;
	or.pred  	%p10, %p8, %p9;
	@%p10 bra 	$L__BB5_12;
	ld.shared.u32 	%r53, [%r5];
	ld.shared.u32 	%r10, [%r5+512];
	setp.gt.s32 	%p11, %r53, %r10;
	@%p11 bra 	$L__BB5_12;
	ld.shared.u32 	%r54, [%r5+516];
	st.shared.v2.u32 	[%r5], {%r10, %r54};
$L__BB5_12:
	bar.sync 	0;
	setp.gt.u32 	%p12, %r1, 31;
	@%p12 bra 	$L__BB5_48;
	setp.ge.u32 	%p13, %r9, %r40;
	@%p13 bra 	$L__BB5_28;
	ld.shared.u32 	%r79, [%r5];
	ld.shared.u32 	%r12, [%r5+256];
	setp.le.s32 	%p26, %r79, %r12;
	@%p26 bra 	$L__BB5_16;
	ld.shared.u32 	%r78, [%r5+4];
	bra.uni 	$L__BB5_17;
$L__BB5_16:
	ld.shared.u32 	%r78, [%r5+260];
	mov.u32 	%r79, %r12;
$L__BB5_17:
	ld.shared.u32 	%r17, [%r5+128];
	setp.gt.s32 	%p27, %r79, %r17;
	@%p27 bra 	$L__BB5_19;
	ld.shared.u32 	%r78, [%r5+132];
	mov.u32 	%r79, %r17;
$L__BB5_19:
	ld.shared.u32 	%r21, [%r5+64];
	setp.gt.s32 	%p28, %r79, %r21;
	@%p28 bra 	$L__BB5_21;
	ld.shared.u32 	%r78, [%r5+68];
	mov.u32 	%r79, %r21;
$L__BB5_21:
	ld.shared.u32 	%r25, [%r5+32];
	setp.gt.s32 	%p29, %r79, %r25;
	@%p29 bra 	$L__BB5_23;
	ld.shared.u32 	%r78, [%r5+36];
	mov.u32 	%r79, %r25;
$L__BB5_23:
	ld.shared.u32 	%r29, [%r5+16];
	setp.gt.s32 	%p30, %r79, %r29;
	@%p30 bra 	$L__BB5_25;
	ld.shared.u32 	%r78, [%r5+20];
	mov.u32 	%r79, %r29;
$L__BB5_25:
	ld.shared.u32 	%r33, [%r5+8];
	setp.le.s32 	%p31, %r79, %r33;
	@%p31 bra 	$L__BB5_27;
	st.shared.v2.u32 	[%r5], {%r79, %r78};
	bra.uni 	$L__BB5_46;
$L__BB5_27:
	ld.shared.u32 	%r73, [%r5+12];
	st.shared.v2.u32 	[%r5], {%r33, %r73};
	bra.uni 	$L__BB5_46;
$L__BB5_28:
	add.s32 	%r55, %r3, 32;
	setp.ge.u32 	%p14, %r55, %r40;
	@%p14 bra 	$L__BB5_31;
	ld.shared.u32 	%r56, [%r5];
	ld.shared.u32 	%r34, [%r5+256];
	setp.gt.s32 	%p15, %r56, %r34;
	@%p15 bra 	$L__BB5_31;
	ld.shared.u32 	%r57, [%r5+260];
	st.shared.v2.u32 	[%r5], {%r34, %r57};
$L__BB5_31:
	add.s32 	%r58, %r3, 16;
	setp.ge.u32 	%p16, %r58, %r40;
	@%p16 bra 	$L__BB5_34;
	ld.shared.u32 	%r59, [%r5];
	ld.shared.u32 	%r35, [%r5+128];
	setp.gt.s32 	%p17, %r59, %r35;
	@%p17 bra 	$L__BB5_34;
	ld.shared.u32 	%r60, [%r5+132];
	st.shared.v2.u32 	[%r5], {%r35, %r60};
$L__BB5_34:
	add.s32 	%r61, %r3, 8;
	setp.ge.u32 	%p18, %r61, %r40;
	@%p18 bra 	$L__BB5_37;
	ld.shared.u32 	%r62, [%r5];
	ld.shared.u32 	%r36, [%r5+64];
	setp.gt.s32 	%p19, %r62, %r36;
	@%p19 bra 	$L__BB5_37;
	ld.shared.u32 	%r63, [%r5+68];
	st.shared.v2.u32 	[%r5], {%r36, %r63};
$L__BB5_37:
	add.s32 	%r64, %r3, 4;
	setp.ge.u32 	%p20, %r64, %r40;
	@%p20 bra 	$L__BB5_40;
	ld.shared.u32 	%r65, [%r5];
	ld.shared.u32 	%r37, [%r5+32];
	setp.gt.s32 	%p21, %r65, %r37;
	@%p21 bra 	$L__BB5_40;
	ld.shared.u32 	%r66, [%r5+36];
	st.shared.v2.u32 	[%r5], {%r37, %r66};
$L__BB5_40:
	add.s32 	%r67, %r3, 2;
	setp.ge.u32 	%p22, %r67, %r40;
	@%p22 bra 	$L__BB5_43;
	ld.shared.u32 	%r68, [%r5];
	ld.shared.u32 	%r38, [%r5+16];
	setp.gt.s32 	%p23, %r68, %r38;
	@%p23 bra 	$L__BB5_43;
	ld.shared.u32 	%r69, [%r5+20];
	st.shared.v2.u32 	[%r5], {%r38, %r69};
$L__BB5_43:
	add.s32 	%r70, %r3, 1;
	setp.ge.u32 	%p24, %r70, %r40;
	@%p24 bra 	$L__BB5_46;
	ld.shared.u32 	%r71, [%r5];
	ld.shared.u32 	%r39, [%r5+8];
	setp.gt.s32 	%p25, %r71, %r39;
	@%p25 bra 	$L__BB5_46;
	ld.shared.u32 	%r72, [%r5+12];
	st.shared.v2.u32 	[%r5], {%r39, %r72};
$L__BB5_46:
	setp.ne.s32 	%p32, %r1, 0;
	@%p32 bra 	$L__BB5_48;
	cvta.to.global.u64 	%rd10, %rd4;
	mul.wide.u32 	%rd11, %r2, 8;
	add.s64 	%rd12, %rd10, %rd11;
	ld.shared.v2.u32 	{%r74, %r75}, [sdata];
	st.global.u32 	[%rd12], %r74;
	st.global.u32 	[%rd12+4], %r75;
$L__BB5_48:
	ret;

}
	// .globl	_Z12reduceKernelILj128EEviP6numberS1_
.visible .entry _Z12reduceKernelILj128EEviP6numberS1_(
	.param .u32 _Z12reduceKernelILj128EEviP6numberS1__param_0,
	.param .u64 .ptr .align 1 _Z12reduceKernelILj128EEviP6numberS1__param_1,
	.param .u64 .ptr .align 1 _Z12reduceKernelILj128EEviP6numberS1__param_2
)
{
	.reg .pred 	%p<29>;
	.reg .b32 	%r<82>;
	.reg .b64 	%rd<13>;

	ld.param.u32 	%r39, [_Z12reduceKernelILj128EEviP6numberS1__param_0];
	ld.param.u64 	%rd5, [_Z12reduceKernelILj128EEviP6numberS1__param_1];
	ld.param.u64 	%rd4, [_Z12reduceKernelILj128EEviP6numberS1__param_2];
	cvta.to.global.u64 	%rd1, %rd5;
	mov.u32 	%r1, %tid.x;
	mov.u32 	%r2, %ctaid.x;
	mov.u32 	%r40, %ntid.x;
	mul.lo.s32 	%r41, %r40, %r2;
	shl.b32 	%r42, %r41, 1;
	add.s32 	%r3, %r42, %r1;
	add.s32 	%r4, %r3, %r40;
	setp.ge.u32 	%p1, %r4, %r39;
	shl.b32 	%r43, %r1, 3;
	mov.u32 	%r44, sdata;
	add.s32 	%r5, %r44, %r43;
	@%p1 bra 	$L__BB6_4;
	mul.wide.u32 	%rd8, %r3, 8;
	add.s64 	%rd2, %rd1, %rd8;
	ld.global.u32 	%r6, [%rd2];
	mul.wide.u32 	%rd9, %r4, 8;
	add.s64 	%rd3, %rd1, %rd9;
	ld.global.u32 	%r7, [%rd3];
	setp.le.s32 	%p3, %r6, %r7;
	@%p3 bra 	$L__BB6_3;
	ld.global.u32 	%r48, [%rd2+4];
	st.shared.v2.u32 	[%r5], {%r6, %r48};
	bra.uni 	$L__BB6_6;
$L__BB6_3:
	ld.global.u32 	%r47, [%rd3+4];
	st.shared.v2.u32 	[%r5], {%r7, %r47};
	bra.uni 	$L__BB6_6;
$L__BB6_4:
	setp.ge.u32 	%p2, %r3, %r39;
	@%p2 bra 	$L__BB6_6;
	mul.wide.u32 	%rd6, %r3, 8;
	add.s64 	%rd7, %rd1, %rd6;
	ld.global.u32 	%r45, [%rd7];
	ld.global.u32 	%r46, [%rd7+4];
	st.shared.v2.u32 	[%r5], {%r45, %r46};
$L__BB6_6:
	bar.sync 	0;
	setp.gt.u32 	%p4, %r1, 63;
	add.s32 	%r8, %r3, 64;
	setp.ge.u32 	%p5, %r8, %r39;
	or.pred  	%p6, %p4, %p5;
	@%p6 bra 	$L__BB6_9;
	ld.shared.u32 	%r49, [%r5];
	ld.shared.u32 	%r9, [%r5+512];
	setp.gt.s32 	%p7, %r49, %r9;
	@%p7 bra 	$L__BB6_9;
	ld.shared.u32 	%r50, [%r5+516];
	st.shared.v2.u32 	[%r5], {%r9, %r50};
$L__BB6_9:
	bar.sync 	0;
	setp.gt.u32 	%p8, %r1, 31;
	@%p8 bra 	$L__BB6_45;
	setp.ge.u32 	%p9, %r8, %r39;
	@%p9 bra 	$L__BB6_25;
	ld.shared.u32 	%r75, [%r5];
	ld.shared.u32 	%r11, [%r5+256];
	setp.le.s32 	%p22, %r75, %r11;
	@%p22 bra 	$L__BB6_13;
	ld.shared.u32 	%r74, [%r5+4];
	bra.uni 	$L__BB6_14;
$L__BB6_13:
	ld.shared.u32 	%r74, [%r5+260];
	mov.u32 	%r75, %r11;
$L__BB6_14:
	ld.shared.u32 	%r16, [%r5+128];
	setp.gt.s32 	%p23, %r75, %r16;
	@%p23 bra 	$L__BB6_16;
	ld.shared.u32 	%r74, [%r5+132];
	mov.u32 	%r75, %r16;
$L__BB6_16:
	ld.shared.u32 	%r20, [%r5+64];
	setp.gt.s32 	%p24, %r75, %r20;
	@%p24 bra 	$L__BB6_18;
	ld.shared.u32 	%r74, [%r5+68];
	mov.u32 	%r75, %r20;
$L__BB6_18:
	ld.shared.u32 	%r24, [%r5+32];
	setp.gt.s32 	%p25, %r75, %r24;
	@%p25 bra 	$L__BB6_20;
	ld.shared.u32 	%r74, [%r5+36];
	mov.u32 	%r75, %r24;
$L__BB6_20:
	ld.shared.u32 	%r28, [%r5+16];
	setp.gt.s32 	%p26, %r75, %r28;
	@%p26 bra 	$L__BB6_22;
	ld.shared.u32 	%r74, [%r5+20];
	mov.u32 	%r75, %r28;
$L__BB6_22:
	ld.shared.u32 	%r32, [%r5+8];
	setp.le.s32 	%p27, %r75, %r32;
	@%p27 bra 	$L__BB6_24;
	st.shared.v2.u32 	[%r5], {%r75, %r74};
	bra.uni 	$L__BB6_43;
$L__BB6_24:
	ld.shared.u32 	%r69, [%r5+12];
	st.shared.v2.u32 	[%r5], {%r32, %r69};
	bra.uni 	$L__BB6_43;
$L__BB6_25:
	add.s32 	%r51, %r3, 32;
	setp.ge.u32 	%p10, %r51, %r39;
	@%p10 bra 	$L__BB6_28;
	ld.shared.u32 	%r52, [%r5];
	ld.shared.u32 	%r33, [%r5+256];
	setp.gt.s32 	%p11, %r52, %r33;
	@%p11 bra 	$L__BB6_28;
	ld.shared.u32 	%r53, [%r5+260];
	st.shared.v2.u32 	[%r5], {%r33, %r53};
$L__BB6_28:
	add.s32 	%r54, %r3, 16;
	setp.ge.u32 	%p12, %r54, %r39;
	@%p12 bra 	$L__BB6_31;
	ld.shared.u32 	%r55, [%r5];
	ld.shared.u32 	%r34, [%r5+128];
	setp.gt.s32 	%p13, %r55, %r34;
	@%p13 bra 	$L__BB6_31;
	ld.shared.u32 	%r56, [%r5+132];
	st.shared.v2.u32 	[%r5], {%r34, %r56};
$L__BB6_31:
	add.s32 	%r57, %r3, 8;
	setp.ge.u32 	%p14, %r57, %r39;
	@%p14 bra 	$L__BB6_34;
	ld.shared.u32 	%r58, [%r5];
	ld.shared.u32 	%r35, [%r5+64];
	setp.gt.s32 	%p15, %r58, %r35;
	@%p15 bra 	$L__BB6_34;
	ld.shared.u32 	%r59, [%r5+68];
	st.shared.v2.u32 	[%r5], {%r35, %r59};
$L__BB6_34:
	add.s32 	%r60, %r3, 4;
	setp.ge.u32 	%p16, %r60, %r39;
	@%p16 bra 	$L__BB6_37;
	ld.shared.u32 	%r61, [%r5];
	ld.shared.u32 	%r36, [%r5+32];
	setp.gt.s32 	%p17, %r61, %r36;
	@%p17 bra 	$L__BB6_37;
	ld.shared.u32 	%r62, [%r5+36];
	st.shared.v2.u32 	[%r5], {%r36, %r62};
$L__BB6_37:
	add.s32 	%r63, %r3, 2;
	setp.ge.u32 	%p18, %r63, %r39;
	@%p18 bra 	$L__BB6_40;
	ld.shared.u32 	%r64, [%r5];
	ld.shared.u32 	%r37, [%r5+16];
	setp.gt.s32 	%p19, %r64, %r37;
	@%p19 bra 	$L__BB6_40;
	ld.shared.u32 	%r65, [%r5+20];
	st.shared.v2.u32 	[%r5], {%r37, %r65};
$L__BB6_40:
	add.s32 	%r66, %r3, 1;
	setp.ge.u32 	%p20, %r66, %r39;
	@%p20 bra 	$L__BB6_43;
	ld.shared.u32 	%r67, [%r5];
	ld.shared.u32 	%r38, [%r5+8];
	setp.gt.s32 	%p21, %r67, %r38;
	@%p21 bra 	$L__BB6_43;
	ld.shared.u32 	%r68, [%r5+12];
	st.shared.v2.u32 	[%r5], {%r38, %r68};
$L__BB6_43:
	setp.ne.s32 	%p28, %r1, 0;
	@%p28 bra 	$L__BB6_45;
	cvta.to.global.u64 	%rd10, %rd4;
	mul.wide.u32 	%rd11, %r2, 8;
	add.s64 	%rd12, %rd10, %rd11;
	ld.shared.v2.u32 	{%r70, %r71}, [sdata];
	st.global.u32 	[%rd12], %r70;
	st.global.u32 	[%rd12+4], %r71;
$L__BB6_45:
	ret;

}
	// .globl	_Z12reduceKernelILj64EEviP6numberS1_
.visible .entry _Z12reduceKernelILj64EEviP6numberS1_(
	.param .u32 _Z12reduceKernelILj64EEviP6numberS1__param_0,
	.param .u64 .ptr .align 1 _Z12reduceKernelILj64EEviP6numberS1__param_1,
	.param .u64 .ptr .align 1 _Z12reduceKernelILj64EEviP6numberS1__param_2
)
{
	.reg .pred 	%p<25>;
	.reg .b32 	%r<79>;
	.reg .b64 	%rd<13>;

	ld.param.u32 	%r37, [_Z12reduceKernelILj64EEviP6numberS1__param_0];
	ld.param.u64 	%rd5, [_Z12reduceKernelILj64EEviP6numberS1__param_1];
	ld.param.u64 	%rd4, [_Z12reduceKernelILj64EEviP6numberS1__param_2];
	cvta.to.global.u64 	%rd1, %rd5;
	mov.u32 	%r1, %tid.x;
	mov.u32 	%r2, %ctaid.x;
	mov.u32 	%r38, %ntid.x;
	mul.lo.s32 	%r39, %r38, %r2;
	shl.b32 	%r40, %r39, 1;
	add.s32 	%r3, %r40, %r1;
	add.s32 	%r4, %r3, %r38;
	setp.ge.u32 	%p1, %r4, %r37;
	shl.b32 	%r41, %r1, 3;
	mov.u32 	%r42, sdata;
	add.s32 	%r5, %r42, %r41;
	@%p1 bra 	$L__BB7_4;
	mul.wide.u32 	%rd8, %r3, 8;
	add.s64 	%rd2, %rd1, %rd8;
	ld.global.u32 	%r6, [%rd2];
	mul.wide.u32 	%rd9, %r4, 8;
	add.s64 	%rd3, %rd1, %rd9;
	ld.global.u32 	%r7, [%rd3];
	setp.le.s32 	%p3, %r6, %r7;
	@%p3 bra 	$L__BB7_3;
	ld.global.u32 	%r46, [%rd2+4];
	st.shared.v2.u32 	[%r5], {%r6, %r46};
	bra.uni 	$L__BB7_6;
$L__BB7_3:
	ld.global.u32 	%r45, [%rd3+4];
	st.shared.v2.u32 	[%r5], {%r7, %r45};
	bra.uni 	$L__BB7_6;
$L__BB7_4:
	setp.ge.u32 	%p2, %r3, %r37;
	@%p2 bra 	$L__BB7_6;
	mul.wide.u32 	%rd6, %r3, 8;
	add.s64 	%rd7, %rd1, %rd6;
	ld.global.u32 	%r43, [%rd7];
	ld.global.u32 	%r44, [%rd7+4];
	st.shared.v2.u32 	[%r5], {%r43, %r44};
$L__BB7_6:
	bar.sync 	0;
	setp.gt.u32 	%p4, %r1, 31;
	@%p4 bra 	$L__BB7_42;
	add.s32 	%r47, %r3, 64;
	setp.ge.u32 	%p5, %r47, %r37;
	@%p5 bra 	$L__BB7_22;
	ld.shared.u32 	%r72, [%r5];
	ld.shared.u32 	%r9, [%r5+256];
	setp.le.s32 	%p18, %r72, %r9;
	@%p18 bra 	$L__BB7_10;
	ld.shared.u32 	%r71, [%r5+4];
	bra.uni 	$L__BB7_11;
$L__BB7_10:
	ld.shared.u32 	%r71, [%r5+260];
	mov.u32 	%r72, %r9;
$L__BB7_11:
	ld.shared.u32 	%r14, [%r5+128];
	setp.gt.s32 	%p19, %r72, %r14;
	@%p19 bra 	$L__BB7_13;
	ld.shared.u32 	%r71, [%r5+132];
	mov.u32 	%r72, %r14;
$L__BB7_13:
	ld.shared.u32 	%r18, [%r5+64];
	setp.gt.s32 	%p20, %r72, %r18;
	@%p20 bra 	$L__BB7_15;
	ld.shared.u32 	%r71, [%r5+68];
	mov.u32 	%r72, %r18;
$L__BB7_15:
	ld.shared.u32 	%r22, [%r5+32];
	setp.gt.s32 	%p21, %r72, %r22;
	@%p21 bra 	$L__BB7_17;
	ld.shared.u32 	%r71, [%r5+36];
	mov.u32 	%r72, %r22;
$L__BB7_17:
	ld.shared.u32 	%r26, [%r5+16];
	setp.gt.s32 	%p22, %r72, %r26;
	@%p22 bra 	$L__BB7_19;
	ld.shared.u32 	%r71, [%r5+20];
	mov.u32 	%r72, %r26;
$L__BB7_19:
	ld.shared.u32 	%r30, [%r5+8];
	setp.le.s32 	%p23, %r72, %r30;
	@%p23 bra 	$L__BB7_21;
	st.shared.v2.u32 	[%r5], {%r72, %r71};
	bra.uni 	$L__BB7_40;
$L__BB7_21:
	ld.shared.u32 	%r66, [%r5+12];
	st.shared.v2.u32 	[%r5], {%r30, %r66};
	bra.uni 	$L__BB7_40;
$L__BB7_22:
	add.s32 	%r48, %r3, 32;
	setp.ge.u32 	%p6, %r48, %r37;
	@%p6 bra 	$L__BB7_25;
	ld.shared.u32 	%r49, [%r5];
	ld.shared.u32 	%r31, [%r5+256];
	setp.gt.s32 	%p7, %r49, %r31;
	@%p7 bra 	$L__BB7_25;
	ld.shared.u32 	%r50, [%r5+260];
	st.shared.v2.u32 	[%r5], {%r31, %r50};
$L__BB7_25:
	add.s32 	%r51, %r3, 16;
	setp.ge.u32 	%p8, %r51, %r37;
	@%p8 bra 	$L__BB7_28;
	ld.shared.u32 	%r52, [%r5];
	ld.shared.u32 	%r32, [%r5+128];
	setp.gt.s32 	%p9, %r52, %r32;
	@%p9 bra 	$L__BB7_28;
	ld.shared.u32 	%r53, [%r5+132];
	st.shared.v2.u32 	[%r5], {%r32, %r53};
$L__BB7_28:
	add.s32 	%r54, %r3, 8;
	setp.ge.u32 	%p10, %r54, %r37;
	@%p10 bra 	$L__BB7_31;
	ld.shared.u32 	%r55, [%r5];
	ld.shared.u32 	%r33, [%r5+64];
	setp.gt.s32 	%p11, %r55, %r33;
	@%p11 bra 	$L__BB7_31;
	ld.shared.u32 	%r56, [%r5+68];
	st.shared.v2.u32 	[%r5], {%r33, %r56};
$L__BB7_31:
	add.s32 	%r57, %r3, 4;
	setp.ge.u32 	%p12, %r57, %r37;
	@%p12 bra 	$L__BB7_34;
	ld.shared.u32 	%r58, [%r5];
	ld.shared.u32 	%r34, [%r5+32];
	setp.gt.s32 	%p13, %r58, %r34;
	@%p13 bra 	$L__BB7_34;
	ld.shared.u32 	%r59, [%r5+36];
	st.shared.v2.u32 	[%r5], {%r34, %r59};
$L__BB7_34:
	add.s32 	%r60, %r3, 2;
	setp.ge.u32 	%p14, %r60, %r37;
	@%p14 bra 	$L__BB7_37;
	ld.shared.u32 	%r61, [%r5];
	ld.shared.u32 	%r35, [%r5+16];
	setp.gt.s32 	%p15, %r61, %r35;
	@%p15 bra 	$L__BB7_37;
	ld.shared.u32 	%r62, [%r5+20];
	st.shared.v2.u32 	[%r5], {%r35, %r62};
$L__BB7_37:
	add.s32 	%r63, %r3, 1;
	setp.ge.u32 	%p16, %r63, %r37;
	@%p16 bra 	$L__BB7_40;
	ld.shared.u32 	%r64, [%r5];
	ld.shared.u32 	%r36, [%r5+8];
	setp.gt.s32 	%p17, %r64, %r36;
	@%p17 bra 	$L__BB7_40;
	ld.shared.u32 	%r65, [%r5+12];
	st.shared.v2.u32 	[%r5], {%r36, %r65};
$L__BB7_40:
	setp.ne.s32 	%p24, %r1, 0;
	@%p24 bra 	$L__BB7_42;
	cvta.to.global.u64 	%rd10, %rd4;
	mul.wide.u32 	%rd11, %r2, 8;
	add.s64 	%rd12, %rd10, %rd11;
	ld.shared.v2.u32 	{%r67, %r68}, [sdata];
	st.global.u32 	[%rd12], %r67;
	st.global.u32 	[%rd12+4], %r68;
$L__BB7_42:
	ret;

}
	// .globl	_Z12reduceKernelILj32EEviP6numberS1_
.visible .entry _Z12reduceKernelILj32EEviP6numberS1_(
	.param .u32 _Z12reduceKernelILj32EEviP6numberS1__param_0,
	.param .u64 .ptr .align 1 _Z12reduceKernelILj32EEviP6numberS1__param_1,
	.param .u64 .ptr .align 1 _Z12reduceKernelILj32EEviP6numberS1__param_2
)
{
	.reg .pred 	%p<22>;
	.reg .b32 	%r<69>;
	.reg .b64 	%rd<13>;

	ld.param.u32 	%r32, [_Z12reduceKernelILj32EEviP6numberS1__param_0];
	ld.param.u64 	%rd5, [_Z12reduceKernelILj32EEviP6numberS1__param_1];
	ld.param.u64 	%rd4, [_Z12reduceKernelILj32EEviP6numberS1__param_2];
	cvta.to.global.u64 	%rd1, %rd5;
	mov.u32 	%r1, %tid.x;
	mov.u32 	%r2, %ctaid.x;
	mov.u32 	%r33, %ntid.x;
	mul.lo.s32 	%r34, %r33, %r2;
	shl.b32 	%r35, %r34, 1;
	add.s32 	%r3, %r35, %r1;
	add.s32 	%r4, %r3, %r33;
	setp.ge.u32 	%p1, %r4, %r32;
	shl.b32 	%r36, %r1, 3;
	mov.u32 	%r37, sdata;
	add.s32 	%r5, %r37, %r36;
	@%p1 bra 	$L__BB8_4;
	mul.wide.u32 	%rd8, %r3, 8;
	add.s64 	%rd2, %rd1, %rd8;
	ld.global.u32 	%r6, [%rd2];
	mul.wide.u32 	%rd9, %r4, 8;
	add.s64 	%rd3, %rd1, %rd9;
	ld.global.u32 	%r7, [%rd3];
	setp.le.s32 	%p3, %r6, %r7;
	@%p3 bra 	$L__BB8_3;
	ld.global.u32 	%r41, [%rd2+4];
	st.shared.v2.u32 	[%r5], {%r6, %r41};
	bra.uni 	$L__BB8_6;
$L__BB8_3:
	ld.global.u32 	%r40, [%rd3+4];
	st.shared.v2.u32 	[%r5], {%r7, %r40};
	bra.uni 	$L__BB8_6;
$L__BB8_4:
	setp.ge.u32 	%p2, %r3, %r32;
	@%p2 bra 	$L__BB8_6;
	mul.wide.u32 	%rd6, %r3, 8;
	add.s64 	%rd7, %rd1, %rd6;
	ld.global.u32 	%r38, [%rd7];
	ld.global.u32 	%r39, [%rd7+4];
	st.shared.v2.u32 	[%r5], {%r38, %r39};
$L__BB8_6:
	bar.sync 	0;
	setp.gt.u32 	%p4, %r1, 31;
	@%p4 bra 	$L__BB8_37;
	add.s32 	%r42, %r3, 64;
	setp.ge.u32 	%p5, %r42, %r32;
	@%p5 bra 	$L__BB8_20;
	ld.shared.u32 	%r64, [%r5];
	ld.shared.u32 	%r9, [%r5+128];
	setp.le.s32 	%p16, %r64, %r9;
	@%p16 bra 	$L__BB8_10;
	ld.shared.u32 	%r63, [%r5+4];
	bra.uni 	$L__BB8_11;
$L__BB8_10:
	ld.shared.u32 	%r63, [%r5+132];
	mov.u32 	%r64, %r9;
$L__BB8_11:
	ld.shared.u32 	%r14, [%r5+64];
	setp.gt.s32 	%p17, %r64, %r14;
	@%p17 bra 	$L__BB8_13;
	ld.shared.u32 	%r63, [%r5+68];
	mov.u32 	%r64, %r14;
$L__BB8_13:
	ld.shared.u32 	%r18, [%r5+32];
	setp.gt.s32 	%p18, %r64, %r18;
	@%p18 bra 	$L__BB8_15;
	ld.shared.u32 	%r63, [%r5+36];
	mov.u32 	%r64, %r18;
$L__BB8_15:
	ld.shared.u32 	%r22, [%r5+16];
	setp.gt.s32 	%p19, %r64, %r22;
	@%p19 bra 	$L__BB8_17;
	ld.shared.u32 	%r63, [%r5+20];
	mov.u32 	%r64, %r22;
$L__BB8_17:
	ld.shared.u32 	%r26, [%r5+8];
	setp.le.s32 	%p20, %r64, %r26;
	@%p20 bra 	$L__BB8_19;
	st.shared.v2.u32 	[%r5], {%r64, %r63};
	bra.uni 	$L__BB8_35;
$L__BB8_19:
	ld.shared.u32 	%r58, [%r5+12];
	st.shared.v2.u32 	[%r5], {%r26, %r58};
	bra.uni 	$L__BB8_35;
$L__BB8_20:
	add.s32 	%r43, %r3, 16;
	setp.ge.u32 	%p6, %r43, %r32;
	@%p6 bra 	$L__BB8_23;
	ld.shared.u32 	%r44, [%r5];
	ld.shared.u32 	%r27, [%r5+128];
	setp.gt.s32 	%p7, %r44, %r27;
	@%p7 bra 	$L__BB8_23;
	ld.shared.u32 	%r45, [%r5+132];
	st.shared.v2.u32 	[%r5], {%r27, %r45};
$L__BB8_23:
	add.s32 	%r46, %r3, 8;
	setp.ge.u32 	%p8, %r46, %r32;
	@%p8 bra 	$L__BB8_26;
	ld.shared.u32 	%r47, [%r5];
	ld.shared.u32 	%r28, [%r5+64];
	setp.gt.s32 	%p9, %r47, %r28;
	@%p9 bra 	$L__BB8_26;
	ld.shared.u32 	%r48, [%r5+68];
	st.shared.v2.u32 	[%r5], {%r28, %r48};
$L__BB8_26:
	add.s32 	%r49, %r3, 4;
	setp.ge.u32 	%p10, %r49, %r32;
	@%p10 bra 	$L__BB8_29;
	ld.shared.u32 	%r50, [%r5];
	ld.shared.u32 	%r29, [%r5+32];
	setp.gt.s32 	%p11, %r50, %r29;
	@%p11 bra 	$L__BB8_29;
	ld.shared.u32 	%r51, [%r5+36];
	st.shared.v2.u32 	[%r5], {%r29, %r51};
$L__BB8_29:
	add.s32 	%r52, %r3, 2;
	setp.ge.u32 	%p12, %r52, %r32;
	@%p12 bra 	$L__BB8_32;
	ld.shared.u32 	%r53, [%r5];
	ld.shared.u32 	%r30, [%r5+16];
	setp.gt.s32 	%p13, %r53, %r30;
	@%p13 bra 	$L__BB8_32;
	ld.shared.u32 	%r54, [%r5+20];
	st.shared.v2.u32 	[%r5], {%r30, %r54};
$L__BB8_32:
	add.s32 	%r55, %r3, 1;
	setp.ge.u32 	%p14, %r55, %r32;
	@%p14 bra 	$L__BB8_35;
	ld.shared.u32 	%r56, [%r5];
	ld.shared.u32 	%r31, [%r5+8];
	setp.gt.s32 	%p15, %r56, %r31;
	@%p15 bra 	$L__BB8_35;
	ld.shared.u32 	%r57, [%r5+12];
	st.shared.v2.u32 	[%r5], {%r31, %r57};
$L__BB8_35:
	setp.ne.s32 	%p21, %r1, 0;
	@%p21 bra 	$L__BB8_37;
	cvta.to.global.u64 	%rd10, %rd4;
	mul.wide.u32 	%rd11, %r2, 8;
	add.s64 	%rd12, %rd10, %rd11;
	ld.shared.v2.u32 	{%r59, %r60}, [sdata];
	st.global.u32 	[%rd12], %r59;
	st.global.u32 	[%rd12+4], %r60;
$L__BB8_37:
	ret;

}
	// .globl	_Z12reduceKernelILj16EEviP6numberS1_
.visible .entry _Z12reduceKernelILj16EEviP6numberS1_(
	.param .u32 _Z12reduceKernelILj16EEviP6numberS1__param_0,
	.param .u64 .ptr .align 1 _Z12reduceKernelILj16EEviP6numberS1__param_1,
	.param .u64 .ptr .align 1 _Z12reduceKernelILj16EEviP6numberS1__param_2
)
{
	.reg .pred 	%p<19>;
	.reg .b32 	%r<59>;
	.reg .b64 	%rd<13>;

	ld.param.u32 	%r27, [_Z12reduceKernelILj16EEviP6numberS1__param_0];
	ld.param.u64 	%rd5, [_Z12reduceKernelILj16EEviP6numberS1__param_1];
	ld.param.u64 	%rd4, [_Z12reduceKernelILj16EEviP6numberS1__param_2];
	cvta.to.global.u64 	%rd1, %rd5;
	mov.u32 	%r1, %tid.x;
	mov.u32 	%r2, %ctaid.x;
	mov.u32 	%r28, %ntid.x;
	mul.lo.s32 	%r29, %r28, %r2;
	shl.b32 	%r30, %r29, 1;
	add.s32 	%r3, %r30, %r1;
	add.s32 	%r4, %r3, %r28;
	setp.ge.u32 	%p1, %r4, %r27;
	shl.b32 	%r31, %r1, 3;
	mov.u32 	%r32, sdata;
	add.s32 	%r5, %r32, %r31;
	@%p1 bra 	$L__BB9_4;
	mul.wide.u32 	%rd8, %r3, 8;
	add.s64 	%rd2, %rd1, %rd8;
	ld.global.u32 	%r6, [%rd2];
	mul.wide.u32 	%rd9, %r4, 8;
	add.s64 	%rd3, %rd1, %rd9;
	ld.global.u32 	%r7, [%rd3];
	setp.le.s32 	%p3, %r6, %r7;
	@%p3 bra 	$L__BB9_3;
	ld.global.u32 	%r36, [%rd2+4];
	st.shared.v2.u32 	[%r5], {%r6, %r36};
	bra.uni 	$L__BB9_6;
$L__BB9_3:
	ld.global.u32 	%r35, [%rd3+4];
	st.shared.v2.u32 	[%r5], {%r7, %r35};
	bra.uni 	$L__BB9_6;
$L__BB9_4:
	setp.ge.u32 	%p2, %r3, %r27;
	@%p2 bra 	$L__BB9_6;
	mul.wide.u32 	%rd6, %r3, 8;
	add.s64 	%rd7, %rd1, %rd6;
	ld.global.u32 	%r33, [%rd7];
	ld.global.u32 	%r34, [%rd7+4];
	st.shared.v2.u32 	[%r5], {%r33, %r34};
$L__BB9_6:
	bar.sync 	0;
	setp.gt.u32 	%p4, %r1, 31;
	@%p4 bra 	$L__BB9_32;
	add.s32 	%r37, %r3, 64;
	setp.ge.u32 	%p5, %r37, %r27;
	@%p5 bra 	$L__BB9_18;
	ld.shared.u32 	%r56, [%r5];
	ld.shared.u32 	%r9, [%r5+64];
	setp.le.s32 	%p14, %r56, %r9;
	@%p14 bra 	$L__BB9_10;
	ld.shared.u32 	%r55, [%r5+4];
	bra.uni 	$L__BB9_11;
$L__BB9_10:
	ld.shared.u32 	%r55, [%r5+68];
	mov.u32 	%r56, %r9;
$L__BB9_11:
	ld.shared.u32 	%r14, [%r5+32];
	setp.gt.s32 	%p15, %r56, %r14;
	@%p15 bra 	$L__BB9_13;
	ld.shared.u32 	%r55, [%r5+36];
	mov.u32 	%r56, %r14;
$L__BB9_13:
	ld.shared.u32 	%r18, [%r5+16];
	setp.gt.s32 	%p16, %r56, %r18;
	@%p16 bra 	$L__BB9_15;
	ld.shared.u32 	%r55, [%r5+20];
	mov.u32 	%r56, %r18;
$L__BB9_15:
	ld.shared.u32 	%r22, [%r5+8];
	setp.le.s32 	%p17, %r56, %r22;
	@%p17 bra 	$L__BB9_17;
	st.shared.v2.u32 	[%r5], {%r56, %r55};
	bra.uni 	$L__BB9_30;
$L__BB9_17:
	ld.shared.u32 	%r50, [%r5+12];
	st.shared.v2.u32 	[%r5], {%r22, %r50};
	bra.uni 	$L__BB9_30;
$L__BB9_18:
	add.s32 	%r38, %r3, 8;
	setp.ge.u32 	%p6, %r38, %r27;
	@%p6 bra 	$L__BB9_21;
	ld.shared.u32 	%r39, [%r5];
	ld.shared.u32 	%r23, [%r5+64];
	setp.gt.s32 	%p7, %r39, %r23;
	@%p7 bra 	$L__BB9_21;
	ld.shared.u32 	%r40, [%r5+68];
	st.shared.v2.u32 	[%r5], {%r23, %r40};
$L__BB9_21:
	add.s32 	%r41, %r3, 4;
	setp.ge.u32 	%p8, %r41, %r27;
	@%p8 bra 	$L__BB9_24;
	ld.shared.u32 	%r42, [%r5];
	ld.shared.u32 	%r24, [%r5+32];
	setp.gt.s32 	%p9, %r42, %r24;
	@%p9 bra 	$L__BB9_24;
	ld.shared.u32 	%r43, [%r5+36];
	st.shared.v2.u32 	[%r5], {%r24, %r43};
$L__BB9_24:
	add.s32 	%r44, %r3, 2;
	setp.ge.u32 	%p10, %r44, %r27;
	@%p10 bra 	$L__BB9_27;
	ld.shared.u32 	%r45, [%r5];
	ld.shared.u32 	%r25, [%r5+16];
	setp.gt.s32 	%p11, %r45, %r25;
	@%p11 bra 	$L__BB9_27;
	ld.shared.u32 	%r46, [%r5+20];
	st.shared.v2.u32 	[%r5], {%r25, %r46};
$L__BB9_27:
	add.s32 	%r47, %r3, 1;
	setp.ge.u32 	%p12, %r47, %r27;
	@%p12 bra 	$L__BB9_30;
	ld.shared.u32 	%r48, [%r5];
	ld.shared.u32 	%r26, [%r5+8];
	setp.gt.s32 	%p13, %r48, %r26;
	@%p13 bra 	$L__BB9_30;
	ld.shared.u32 	%r49, [%r5+12];
	st.shared.v2.u32 	[%r5], {%r26, %r49};
$L__BB9_30:
	setp.ne.s32 	%p18, %r1, 0;
	@%p18 bra 	$L__BB9_32;
	cvta.to.global.u64 	%rd10, %rd4;
	mul.wide.u32 	%rd11, %r2, 8;
	add.s64 	%rd12, %rd10, %rd11;
	ld.shared.v2.u32 	{%r51, %r52}, [sdata];
	st.global.u32 	[%rd12], %r51;
	st.global.u32 	[%rd12+4], %r52;
$L__BB9_32:
	ret;

}
	// .globl	_Z12reduceKernelILj8EEviP6numberS1_
.visible .entry _Z12reduceKernelILj8EEviP6numberS1_(
	.param .u32 _Z12reduceKernelILj8EEviP6numberS1__param_0,
	.param .u64 .ptr .align 1 _Z12reduceKernelILj8EEviP6numberS1__param_1,
	.param .u64 .ptr .align 1 _Z12reduceKernelILj8EEviP6numberS1__param_2
)
{
	.reg .pred 	%p<16>;
	.reg .b32 	%r<49>;
	.reg .b64 	%rd<13>;

	ld.param.u32 	%r22, [_Z12reduceKernelILj8EEviP6numberS1__param_0];
	ld.param.u64 	%rd5, [_Z12reduceKernelILj8EEviP6numberS1__param_1];
	ld.param.u64 	%rd4, [_Z12reduceKernelILj8EEviP6numberS1__param_2];
	cvta.to.global.u64 	%rd1, %rd5;
	mov.u32 	%r1, %tid.x;
	mov.u32 	%r2, %ctaid.x;
	mov.u32 	%r23, %ntid.x;
	mul.lo.s32 	%r24, %r23, %r2;
	shl.b32 	%r25, %r24, 1;
	add.s32 	%r3, %r25, %r1;
	add.s32 	%r4, %r3, %r23;
	setp.ge.u32 	%p1, %r4, %r22;
	shl.b32 	%r26, %r1, 3;
	mov.u32 	%r27, sdata;
	add.s32 	%r5, %r27, %r26;
	@%p1 bra 	$L__BB10_4;
	mul.wide.u32 	%rd8, %r3, 8;
	add.s64 	%rd2, %rd1, %rd8;
	ld.global.u32 	%r6, [%rd2];
	mul.wide.u32 	%rd9, %r4, 8;
	add.s64 	%rd3, %rd1, %rd9;
	ld.global.u32 	%r7, [%rd3];
	setp.le.s32 	%p3, %r6, %r7;
	@%p3 bra 	$L__BB10_3;
	ld.global.u32 	%r31, [%rd2+4];
	st.shared.v2.u32 	[%r5], {%r6, %r31};
	bra.uni 	$L__BB10_6;
$L__BB10_3:
	ld.global.u32 	%r30, [%rd3+4];
	st.shared.v2.u32 	[%r5], {%r7, %r30};
	bra.uni 	$L__BB10_6;
$L__BB10_4:
	setp.ge.u32 	%p2, %r3, %r22;
	@%p2 bra 	$L__BB10_6;
	mul.wide.u32 	%rd6, %r3, 8;
	add.s64 	%rd7, %rd1, %rd6;
	ld.global.u32 	%r28, [%rd7];
	ld.global.u32 	%r29, [%rd7+4];
	st.shared.v2.u32 	[%r5], {%r28, %r29};
$L__BB10_6:
	bar.sync 	0;
	setp.gt.u32 	%p4, %r1, 31;
	@%p4 bra 	$L__BB10_27;
	add.s32 	%r32, %r3, 64;
	setp.ge.u32 	%p5, %r32, %r22;
	@%p5 bra 	$L__BB10_16;
	ld.shared.u32 	%r48, [%r5];
	ld.shared.u32 	%r9, [%r5+32];
	setp.le.s32 	%p12, %r48, %r9;
	@%p12 bra 	$L__BB10_10;
	ld.shared.u32 	%r47, [%r5+4];
	bra.uni 	$L__BB10_11;
$L__BB10_10:
	ld.shared.u32 	%r47, [%r5+36];
	mov.u32 	%r48, %r9;
$L__BB10_11:
	ld.shared.u32 	%r14, [%r5+16];
	setp.gt.s32 	%p13, %r48, %r14;
	@%p13 bra 	$L__BB10_13;
	ld.shared.u32 	%r47, [%r5+20];
	mov.u32 	%r48, %r14;
$L__BB10_13:
	ld.shared.u32 	%r18, [%r5+8];
	setp.le.s32 	%p14, %r48, %r18;
	@%p14 bra 	$L__BB10_15;
	st.shared.v2.u32 	[%r5], {%r48, %r47};
	bra.uni 	$L__BB10_25;
$L__BB10_15:
	ld.shared.u32 	%r42, [%r5+12];
	st.shared.v2.u32 	[%r5], {%r18, %r42};
	bra.uni 	$L__BB10_25;
$L__BB10_16:
	add.s32 	%r33, %r3, 4;
	setp.ge.u32 	%p6, %r33, %r22;
	@%p6 bra 	$L__BB10_19;
	ld.shared.u32 	%r34, [%r5];
	ld.shared.u32 	%r19, [%r5+32];
	setp.gt.s32 	%p7, %r34, %r19;
	@%p7 bra 	$L__BB10_19;
	ld.shared.u32 	%r35, [%r5+36];
	st.shared.v2.u32 	[%r5], {%r19, %r35};
$L__BB10_19:
	add.s32 	%r36, %r3, 2;
	setp.ge.u32 	%p8, %r36, %r22;
	@%p8 bra 	$L__BB10_22;
	ld.shared.u32 	%r37, [%r5];
	ld.shared.u32 	%r20, [%r5+16];
	setp.gt.s32 	%p9, %r37, %r20;
	@%p9 bra 	$L__BB10_22;
	ld.shared.u32 	%r38, [%r5+20];
	st.shared.v2.u32 	[%r5], {%r20, %r38};
$L__BB10_22:
	add.s32 	%r39, %r3, 1;
	setp.ge.u32 	%p10, %r39, %r22;
	@%p10 bra 	$L__BB10_25;
	ld.shared.u32 	%r40, [%r5];
	ld.shared.u32 	%r21, [%r5+8];
	setp.gt.s32 	%p11, %r40, %r21;
	@%p11 bra 	$L__BB10_25;
	ld.shared.u32 	%r41, [%r5+12];
	st.shared.v2.u32 	[%r5], {%r21, %r41};
$L__BB10_25:
	setp.ne.s32 	%p15, %r1, 0;
	@%p15 bra 	$L__BB10_27;
	cvta.to.global.u64 	%rd10, %rd4;
	mul.wide.u32 	%rd11, %r2, 8;
	add.s64 	%rd12, %rd10, %rd11;
	ld.shared.v2.u32 	{%r43, %r44}, [sdata];
	st.global.u32 	[%rd12], %r43;
	st.global.u32 	[%rd12+4], %r44;
$L__BB10_27:
	ret;

}
	// .globl	_Z12reduceKernelILj4EEviP6numberS1_
.visible .entry _Z12reduceKernelILj4EEviP6numberS1_(
	.param .u32 _Z12reduceKernelILj4EEviP6numberS1__param_0,
	.param .u64 .ptr .align 1 _Z12reduceKernelILj4EEviP6numberS1__param_1,
	.param .u64 .ptr .align 1 _Z12reduceKernelILj4EEviP6numberS1__param_2
)
{
	.reg .pred 	%p<13>;
	.reg .b32 	%r<39>;
	.reg .b64 	%rd<13>;

	ld.param.u32 	%r17, [_Z12reduceKernelILj4EEviP6numberS1__param_0];
	ld.param.u64 	%rd5, [_Z12reduceKernelILj4EEviP6numberS1__param_1];
	ld.param.u64 	%rd4, [_Z12reduceKernelILj4EEviP6numberS1__param_2];
	cvta.to.global.u64 	%rd1, %rd5;
	mov.u32 	%r1, %tid.x;
	mov.u32 	%r2, %ctaid.x;
	mov.u32 	%r18, %ntid.x;
	mul.lo.s32 	%r19, %r18, %r2;
	shl.b32 	%r20, %r19, 1;
	add.s32 	%r3, %r20, %r1;
	add.s32 	%r4, %r3, %r18;
	setp.ge.u32 	%p1, %r4, %r17;
	shl.b32 	%r21, %r1, 3;
	mov.u32 	%r22, sdata;
	add.s32 	%r5, %r22, %r21;
	@%p1 bra 	$L__BB11_4;
	mul.wide.u32 	%rd8, %r3, 8;
	add.s64 	%rd2, %rd1, %rd8;
	ld.global.u32 	%r6, [%rd2];
	mul.wide.u32 	%rd9, %r4, 8;
	add.s64 	%rd3, %rd1, %rd9;
	ld.global.u32 	%r7, [%rd3];
	setp.le.s32 	%p3, %r6, %r7;
	@%p3 bra 	$L__BB11_3;
	ld.global.u32 	%r26, [%rd2+4];
	st.shared.v2.u32 	[%r5], {%r6, %r26};
	bra.uni 	$L__BB11_6;
$L__BB11_3:
	ld.global.u32 	%r25, [%rd3+4];
	st.shared.v2.u32 	[%r5], {%r7, %r25};
	bra.uni 	$L__BB11_6;
$L__BB11_4:
	setp.ge.u32 	%p2, %r3, %r17;
	@%p2 bra 	$L__BB11_6;
	mul.wide.u32 	%rd6, %r3, 8;
	add.s64 	%rd7, %rd1, %rd6;
	ld.global.u32 	%r23, [%rd7];
	ld.global.u32 	%r24, [%rd7+4];
	st.shared.v2.u32 	[%r5], {%r23, %r24};
$L__BB11_6:
	bar.sync 	0;
	setp.gt.u32 	%p4, %r1, 31;
	@%p4 bra 	$L__BB11_22;
	add.s32 	%r27, %r3, 64;
	setp.ge.u32 	%p5, %r27, %r17;
	@%p5 bra 	$L__BB11_14;
	ld.shared.u32 	%r38, [%r5];
	ld.shared.u32 	%r9, [%r5+16];
	setp.le.s32 	%p10, %r38, %r9;
	@%p10 bra 	$L__BB11_10;
	ld.shared.u32 	%r37, [%r5+4];
	bra.uni 	$L__BB11_11;
$L__BB11_10:
	ld.shared.u32 	%r37, [%r5+20];
	mov.u32 	%r38, %r9;
$L__BB11_11:
	ld.shared.u32 	%r14, [%r5+8];
	setp.le.s32 	%p11, %r38, %r14;
	@%p11 bra 	$L__BB11_13;
	st.shared.v2.u32 	[%r5], {%r38, %r37};
	bra.uni 	$L__BB11_20;
$L__BB11_13:
	ld.shared.u32 	%r34, [%r5+12];
	st.shared.v2.u32 	[%r5], {%r14, %r34};
	bra.uni 	$L__BB11_20;
$L__BB11_14:
	add.s32 	%r28, %r3, 2;
	setp.ge.u32 	%p6, %r28, %r17;
	@%p6 bra 	$L__BB11_17;
	ld.shared.u32 	%r29, [%r5];
	ld.shared.u32 	%r15, [%r5+16];
	setp.gt.s32 	%p7, %r29, %r15;
	@%p7 bra 	$L__BB11_17;
	ld.shared.u32 	%r30, [%r5+20];
	st.shared.v2.u32 	[%r5], {%r15, %r30};
$L__BB11_17:
	add.s32 	%r31, %r3, 1;
	setp.ge.u32 	%p8, %r31, %r17;
	@%p8 bra 	$L__BB11_20;
	ld.shared.u32 	%r32, [%r5];
	ld.shared.u32 	%r16, [%r5+8];
	setp.gt.s32 	%p9, %r32, %r16;
	@%p9 bra 	$L__BB11_20;
	ld.shared.u32 	%r33, [%r5+12];
	st.shared.v2.u32 	[%r5], {%r16, %r33};
$L__BB11_20:
	setp.ne.s32 	%p12, %r1, 0;
	@%p12 bra 	$L__BB11_22;
	cvta.to.global.u64 	%rd10, %rd4;
	mul.wide.u32 	%rd11, %r2, 8;
	add.s64 	%rd12, %rd10, %rd11;
	ld.shared.v2.u32 	{%r35, %r36}, [sdata];
	st.global.u32 	[%rd12], %r35;
	st.global.u32 	[%rd12+4], %r36;
$L__BB11_22:
	ret;

}
	// .globl	_Z12reduceKernelILj2EEviP6numberS1_
.visible .entry _Z12reduceKernelILj2EEviP6numberS1_(
	.param .u32 _Z12reduceKernelILj2EEviP6numberS1__param_0,
	.param .u64 .ptr .align 1 _Z12reduceKernelILj2EEviP6numberS1__param_1,
	.param .u64 .ptr .align 1 _Z12reduceKernelILj2EEviP6numberS1__param_2
)
{
	.reg .pred 	%p<10>;
	.reg .b32 	%r<28>;
	.reg .b64 	%rd<13>;

	ld.param.u32 	%r10, [_Z12reduceKernelILj2EEviP6numberS1__param_0];
	ld.param.u64 	%rd5, [_Z12reduceKernelILj2EEviP6numberS1__param_1];
	ld.param.u64 	%rd4, [_Z12reduceKernelILj2EEviP6numberS1__param_2];
	cvta.to.global.u64 	%rd1, %rd5;
	mov.u32 	%r1, %tid.x;
	mov.u32 	%r2, %ctaid.x;
	mov.u32 	%r11, %ntid.x;
	mul.lo.s32 	%r12, %r11, %r2;
	shl.b32 	%r13, %r12, 1;
	add.s32 	%r3, %r13, %r1;
	add.s32 	%r4, %r3, %r11;
	setp.ge.u32 	%p1, %r4, %r10;
	shl.b32 	%r14, %r1, 3;
	mov.u32 	%r15, sdata;
	add.s32 	%r5, %r15, %r14;
	@%p1 bra 	$L__BB12_4;
	mul.wide.u32 	%rd8, %r3, 8;
	add.s64 	%rd2, %rd1, %rd8;
	ld.global.u32 	%r6, [%rd2];
	mul.wide.u32 	%rd9, %r4, 8;
	add.s64 	%rd3, %rd1, %rd9;
	ld.global.u32 	%r7, [%rd3];
	setp.le.s32 	%p3, %r6, %r7;
	@%p3 bra 	$L__BB12_3;
	ld.global.u32 	%r19, [%rd2+4];
	st.shared.v2.u32 	[%r5], {%r6, %r19};
	bra.uni 	$L__BB12_6;
$L__BB12_3:
	ld.global.u32 	%r18, [%rd3+4];
	st.shared.v2.u32 	[%r5], {%r7, %r18};
	bra.uni 	$L__BB12_6;
$L__BB12_4:
	setp.ge.u32 	%p2, %r3, %r10;
	@%p2 bra 	$L__BB12_6;
	mul.wide.u32 	%rd6, %r3, 8;
	add.s64 	%rd7, %rd1, %rd6;
	ld.global.u32 	%r16, [%rd7];
	ld.global.u32 	%r17, [%rd7+4];
	st.shared.v2.u32 	[%r5], {%r16, %r17};
$L__BB12_6:
	bar.sync 	0;
	setp.gt.u32 	%p4, %r1, 31;
	@%p4 bra 	$L__BB12_15;
	add.s32 	%r20, %r3, 64;
	setp.ge.u32 	%p5, %r20, %r10;
	@%p5 bra 	$L__BB12_10;
	ld.shared.u32 	%r24, [%r5];
	ld.shared.u32 	%r8, [%r5+8];
	setp.gt.s32 	%p8, %r24, %r8;
	@%p8 bra 	$L__BB12_13;
	ld.shared.u32 	%r25, [%r5+12];
	st.shared.v2.u32 	[%r5], {%r8, %r25};
	bra.uni 	$L__BB12_13;
$L__BB12_10:
	add.s32 	%r21, %r3, 1;
	setp.ge.u32 	%p6, %r21, %r10;
	@%p6 bra 	$L__BB12_13;
	ld.shared.u32 	%r22, [%r5];
	ld.shared.u32 	%r9, [%r5+8];
	setp.gt.s32 	%p7, %r22, %r9;
	@%p7 bra 	$L__BB12_13;
	ld.shared.u32 	%r23, [%r5+12];
	st.shared.v2.u32 	[%r5], {%r9, %r23};
$L__BB12_13:
	setp.ne.s32 	%p9, %r1, 0;
	@%p9 bra 	$L__BB12_15;
	cvta.to.global.u64 	%rd10, %rd4;
	mul.wide.u32 	%rd11, %r2, 8;
	add.s64 	%rd12, %rd10, %rd11;
	ld.shared.v2.u32 	{%r26, %r27}, [sdata];
	st.global.u32 	[%rd12], %r26;
	st.global.u32 	[%rd12+4], %r27;
$L__BB12_15:
	ret;

}
	// .globl	_Z12reduceKernelILj1EEviP6numberS1_
.visible .entry _Z12reduceKernelILj1EEviP6numberS1_(
	.param .u32 _Z12reduceKernelILj1EEviP6numberS1__param_0,
	.param .u64 .ptr .align 1 _Z12reduceKernelILj1EEviP6numberS1__param_1,
	.param .u64 .ptr .align 1 _Z12reduceKernelILj1EEviP6numberS1__param_2
)
{
	.reg .pred 	%p<5>;
	.reg .b32 	%r<23>;
	.reg .b64 	%rd<13>;

	ld.param.u32 	%r8, [_Z12reduceKernelILj1EEviP6numberS1__param_0];
	ld.param.u64 	%rd5, [_Z12reduceKernelILj1EEviP6numberS1__param_1];
	ld.param.u64 	%rd4, [_Z12reduceKernelILj1EEviP6numberS1__param_2];
	cvta.to.global.u64 	%rd1, %rd5;
	mov.u32 	%r1, %tid.x;
	mov.u32 	%r2, %ctaid.x;
	mov.u32 	%r9, %ntid.x;
	mul.lo.s32 	%r10, %r9, %r2;
	shl.b32 	%r11, %r10, 1;
	add.s32 	%r3, %r11, %r1;
	add.s32 	%r4, %r3, %r9;
	setp.ge.u32 	%p1, %r4, %r8;
	@%p1 bra 	$L__BB13_4;
	shl.b32 	%r17, %r1, 3;
	mov.u32 	%r18, sdata;
	add.s32 	%r5, %r18, %r17;
	mul.wide.u32 	%rd8, %r3, 8;
	add.s64 	%rd2, %rd1, %rd8;
	ld.global.u32 	%r6, [%rd2];
	mul.wide.u32 	%rd9, %r4, 8;
	add.s64 	%rd3, %rd1, %rd9;
	ld.global.u32 	%r7, [%rd3];
	setp.le.s32 	%p3, %r6, %r7;
	@%p3 bra 	$L__BB13_3;
	ld.global.u32 	%r20, [%rd2+4];
	st.shared.v2.u32 	[%r5], {%r6, %r20};
	bra.uni 	$L__BB13_6;
$L__BB13_3:
	ld.global.u32 	%r19, [%rd3+4];
	st.shared.v2.u32 	[%r5], {%r7, %r19};
	bra.uni 	$L__BB13_6;
$L__BB13_4:
	setp.ge.u32 	%p2, %r3, %r8;
	@%p2 bra 	$L__BB13_6;
	shl.b32 	%r12, %r1, 3;
	mov.u32 	%r13, sdata;
	add.s32 	%r14, %r13, %r12;
	mul.wide.u32 	%rd6, %r3, 8;
	add.s64 	%rd7, %rd1, %rd6;
	ld.global.u32 	%r15, [%rd7];
	ld.global.u32 	%r16, [%rd7+4];
	st.shared.v2.u32 	[%r14], {%r15, %r16};
$L__BB13_6:
	bar.sync 	0;
	setp.ne.s32 	%p4, %r1, 0;
	@%p4 bra 	$L__BB13_8;
	cvta.to.global.u64 	%rd10, %rd4;
	mul.wide.u32 	%rd11, %r2, 8;
	add.s64 	%rd12, %rd10, %rd11;
	ld.shared.v2.u32 	{%r21, %r22}, [sdata];
	st.global.u32 	[%rd12], %r21;
	st.global.u32 	[%rd12+4], %r22;
$L__BB13_8:
	ret;

}


// ===== COMPILED SASS (sm_100) =====

	.target	sm_100

	.elftype	@"ET_EXEC"


//--------------------- .note.nv.tkinfo           --------------------------
	.section	.note.nv.tkinfo,"",@"SHT_NOTE"
	.sectionflags	@"SHF_NOTE_NV_TKINFO"
	.tkinfo
        /*0018*/ 	.word	0x00000002
        /*0030*/ 	.string	""
        /*0030*/ 	.string	"ptxas"
        /*0030*/ 	.string	"Cuda compilation tools, release 13.0, V13.0.88"
        /*0030*/ 	.string	"Build cuda_13.0.r13.0/compiler.36424714_0"
        /*0030*/ 	.string	"-arch sm_100 -m 64 "



//--------------------- .note.nv.cuinfo           --------------------------
	.section	.note.nv.cuinfo,"",@"SHT_NOTE"
	.sectionflags	@"SHF_NOTE_NV_CUINFO"
        /*0018*/ 	.short	0x0002
        /*001a*/ 	.short	0x0064
        /*001c*/ 	.short	0x0082
	.zero		2


//--------------------- .nv.info                  --------------------------
	.section	.nv.info,"",@"SHT_CUDA_INFO"
	.align	4


	//----- nvinfo : EIATTR_REGCOUNT
	.align		4
        /*0000*/ 	.byte	0x04, 0x2f
        /*0002*/ 	.short	(.L_1 - .L_0)
	.align		4
.L_0:
        /*0004*/ 	.word	index@(_Z10swapKerneliP6numberS0_)
        /*0008*/ 	.word	0x00000012


	//----- nvinfo : EIATTR_FRAME_SIZE
	.align		4
.L_1:
        /*000c*/ 	.byte	0x04, 0x11
        /*000e*/ 	.short	(.L_3 - .L_2)
	.align		4
.L_2:
        /*0010*/ 	.word	index@(_Z10swapKerneliP6numberS0_)
        /*0014*/ 	.word	0x00000000


	//----- nvinfo : EIATTR_REGCOUNT
	.align		4
.L_3:
        /*0018*/ 	.byte	0x04, 0x2f
        /*001a*/ 	.short	(.L_5 - .L_4)
	.align		4
.L_4:
        /*001c*/ 	.word	index@(_Z10wrapKerneliP6numberPi)
        /*0020*/ 	.word	0x0000000a


	//----- nvinfo : EIATTR_FRAME_SIZE
	.align		4
.L_5:
        /*0024*/ 	.byte	0x04, 0x11
        /*0026*/ 	.short	(.L_7 - .L_6)
	.align		4
.L_6:
        /*0028*/ 	.word	index@(_Z10wrapKerneliP6numberPi)
        /*002c*/ 	.word	0x00000000


	//----- nvinfo : EIATTR_REGCOUNT
	.align		4
.L_7:
        /*0030*/ 	.byte	0x04, 0x2f
        /*0032*/ 	.short	(.L_9 - .L_8)
	.align		4
.L_8:
        /*0034*/ 	.word	index@(_Z12unwrapKerneliP6numberPi)
        /*0038*/ 	.word	0x0000000a


	//----- nvinfo : EIATTR_FRAME_SIZE
	.align		4
.L_9:
        /*003c*/ 	.byte	0x04, 0x11
        /*003e*/ 	.short	(.L_11 - .L_10)
	.align		4
.L_10:
        /*0040*/ 	.word	index@(_Z12unwrapKerneliP6numberPi)
        /*0044*/ 	.word	0x00000000


	//----- nvinfo : EIATTR_REGCOUNT
	.align		4
.L_11:
        /*0048*/ 	.byte	0x04, 0x2f
        /*004a*/ 	.short	(.L_13 - .L_12)
	.align		4
.L_12:
        /*004c*/ 	.word	index@(_Z12reduceKernelILj1024EEviP6numberS1_)
        /*0050*/ 	.word	0x00000016


	//----- nvinfo : EIATTR_FRAME_SIZE
	.align		4
.L_13:
        /*0054*/ 	.byte	0x04, 0x11
        /*0056*/ 	.short	(.L_15 - .L_14)
	.align		4
.L_14:
        /*0058*/ 	.word	index@(_Z12reduceKernelILj1024EEviP6numberS1_)
        /*005c*/ 	.word	0x00000000


	//----- nvinfo : EIATTR_REGCOUNT
	.align		4
.L_15:
        /*0060*/ 	.byte	0x04, 0x2f
        /*0062*/ 	.short	(.L_17 - .L_16)
	.align		4
.L_16:
        /*0064*/ 	.word	index@(_Z12reduceKernelILj512EEviP6numberS1_)
        /*0068*/ 	.word	0x00000014


	//----- nvinfo : EIATTR_FRAME_SIZE
	.align		4
.L_17:
        /*006c*/ 	.byte	0x04, 0x11
        /*006e*/ 	.short	(.L_19 - .L_18)
	.align		4
.L_18:
        /*0070*/ 	.word	index@(_Z12reduceKernelILj512EEviP6numberS1_)
        /*0074*/ 	.word	0x00000000


	//----- nvinfo : EIATTR_REGCOUNT
	.align		4
.L_19:
        /*0078*/ 	.byte	0x04, 0x2f
        /*007a*/ 	.short	(.L_21 - .L_20)
	.align		4
.L_20:
        /*007c*/ 	.word	index@(_Z12reduceKernelILj256EEviP6numberS1_)
        /*0080*/ 	.word	0x00000014


	//----- nvinfo : EIATTR_FRAME_SIZE
	.align		4
.L_21:
        /*0084*/ 	.byte	0x04, 0x11
        /*0086*/ 	.short	(.L_23 - .L_22)
	.align		4
.L_22:
        /*0088*/ 	.word	index@(_Z12reduceKernelILj256EEviP6numberS1_)
        /*008c*/ 	.word	0x00000000


	//----- nvinfo : EIATTR_REGCOUNT
	.align		4
.L_23:
        /*0090*/ 	.byte	0x04, 0x2f
        /*0092*/ 	.short	(.L_25 - .L_24)
	.align		4
.L_24:
        /*0094*/ 	.word	index@(_Z12reduceKernelILj128EEviP6numberS1_)
        /*0098*/ 	.word	0x00000014


	//----- nvinfo : EIATTR_FRAME_SIZE
	.align		4
.L_25:
        /*009c*/ 	.byte	0x04, 0x11
        /*009e*/ 	.short	(.L_27 - .L_26)
	.align		4
.L_26:
        /*00a0*/ 	.word	index@(_Z12reduceKernelILj128EEviP6numberS1_)
        /*00a4*/ 	.word	0x00000000


	//----- nvinfo : EIATTR_REGCOUNT
	.align		4
.L_27:
        /*00a8*/ 	.byte	0x04, 0x2f
        /*00aa*/ 	.short	(.L_29 - .L_28)
	.align		4
.L_28:
        /*00ac*/ 	.word	index@(_Z12reduceKernelILj64EEviP6numberS1_)
        /*00b0*/ 	.word	0x00000014


	//----- nvinfo : EIATTR_FRAME_SIZE
	.align		4
.L_29:
        /*00b4*/ 	.byte	0x04, 0x11
        /*00b6*/ 	.short	(.L_31 - .L_30)
	.align		4
.L_30:
        /*00b8*/ 	.word	index@(_Z12reduceKernelILj64EEviP6numberS1_)
        /*00bc*/ 	.word	0x00000000


	//----- nvinfo : EIATTR_REGCOUNT
	.align		4
.L_31:
        /*00c0*/ 	.byte	0x04, 0x2f
        /*00c2*/ 	.short	(.L_33 - .L_32)
	.align		4
.L_32:
        /*00c4*/ 	.word	index@(_Z12reduceKernelILj32EEviP6numberS1_)
        /*00c8*/ 	.word	0x00000012


	//----- nvinfo : EIATTR_FRAME_SIZE
	.align		4
.L_33:
        /*00cc*/ 	.byte	0x04, 0x11
        /*00ce*/ 	.short	(.L_35 - .L_34)
	.align		4
.L_34:
        /*00d0*/ 	.word	index@(_Z12reduceKernelILj32EEviP6numberS1_)
        /*00d4*/ 	.word	0x00000000


	//----- nvinfo : EIATTR_REGCOUNT
	.align		4
.L_35:
        /*00d8*/ 	.byte	0x04, 0x2f
        /*00da*/ 	.short	(.L_37 - .L_36)
	.align		4
.L_36:
        /*00dc*/ 	.word	index@(_Z12reduceKernelILj16EEviP6numberS1_)
        /*00e0*/ 	.word	0x00000010


	//----- nvinfo : EIATTR_FRAME_SIZE
	.align		4
.L_37:
        /*00e4*/ 	.byte	0x04, 0x11
        /*00e6*/ 	.short	(.L_39 - .L_38)
	.align		4
.L_38:
        /*00e8*/ 	.word	index@(_Z12reduceKernelILj16EEviP6numberS1_)
        /*00ec*/ 	.word	0x00000000


	//----- nvinfo : EIATTR_REGCOUNT
	.align		4
.L_39:
        /*00f0*/ 	.byte	0x04, 0x2f
        /*00f2*/ 	.short	(.L_41 - .L_40)
	.align		4
.L_40:
        /*00f4*/ 	.word	index@(_Z12reduceKernelILj8EEviP6numberS1_)
        /*00f8*/ 	.word	0x00000010


	//----- nvinfo : EIATTR_FRAME_SIZE
	.align		4
.L_41:
        /*00fc*/ 	.byte	0x04, 0x11
        /*00fe*/ 	.short	(.L_43 - .L_42)
	.align		4
.L_42:
        /*0100*/ 	.word	index@(_Z12reduceKernelILj8EEviP6numberS1_)
        /*0104*/ 	.word	0x00000000


	//----- nvinfo : EIATTR_REGCOUNT
	.align		4
.L_43:
        /*0108*/ 	.byte	0x04, 0x2f
        /*010a*/ 	.short	(.L_45 - .L_44)
	.align		4
.L_44:
        /*010c*/ 	.word	index@(_Z12reduceKernelILj4EEviP6numberS1_)
        /*0110*/ 	.word	0x00000010


	//----- nvinfo : EIATTR_FRAME_SIZE
	.align		4
.L_45:
        /*0114*/ 	.byte	0x04, 0x11
        /*0116*/ 	.short	(.L_47 - .L_46)
	.align		4
.L_46:
        /*0118*/ 	.word	index@(_Z12reduceKernelILj4EEviP6numberS1_)
        /*011c*/ 	.word	0x00000000


	//----- nvinfo : EIATTR_REGCOUNT
	.align		4
.L_47:
        /*0120*/ 	.byte	0x04, 0x2f
        /*0122*/ 	.short	(.L_49 - .L_48)
	.align		4
.L_48:
        /*0124*/ 	.word	index@(_Z12reduceKernelILj2EEviP6numberS1_)
        /*0128*/ 	.word	0x00000010


	//----- nvinfo : EIATTR_FRAME_SIZE
	.align		4
.L_49:
        /*012c*/ 	.byte	0x04, 0x11
        /*012e*/ 	.short	(.L_51 - .L_50)
	.align		4
.L_50:
        /*0130*/ 	.word	index@(_Z12reduceKernelILj2EEviP6numberS1_)
        /*0134*/ 	.word	0x00000000


	//----- nvinfo : EIATTR_REGCOUNT
	.align		4
.L_51:
        /*0138*/ 	.byte	0x04, 0x2f
        /*013a*/ 	.short	(.L_53 - .L_52)
	.align		4
.L_52:
        /*013c*/ 	.word	index@(_Z12reduceKernelILj1EEviP6numberS1_)
        /*0140*/ 	.word	0x00000010


	//----- nvinfo : EIATTR_FRAME_SIZE
	.align		4
.L_53:
        /*0144*/ 	.byte	0x04, 0x11
        /*0146*/ 	.short	(.L_55 - .L_54)
	.align		4
.L_54:
        /*0148*/ 	.word	index@(_Z12reduceKernelILj1EEviP6numberS1_)
        /*014c*/ 	.word	0x00000000


	//----- nvinfo : EIATTR_MIN_STACK_SIZE
	.align		4
.L_55:
        /*0150*/ 	.byte	0x04, 0x12
        /*0152*/ 	.short	(.L_57 - .L_56)
	.align		4
.L_56:
        /*0154*/ 	.word	index@(_Z12reduceKernelILj1EEviP6numberS1_)
        /*0158*/ 	.word	0x00000000


	//----- nvinfo : EIATTR_MIN_STACK_SIZE
	.align		4
.L_57:
        /*015c*/ 	.byte	0x04, 0x12
        /*015e*/ 	.short	(.L_59 - .L_58)
	.align		4
.L_58:
        /*0160*/ 	.word	index@(_Z12reduceKernelILj2EEviP6numberS1_)
        /*0164*/ 	.word	0x00000000


	//----- nvinfo : EIATTR_MIN_STACK_SIZE
	.align		4
.L_59:
        /*0168*/ 	.byte	0x04, 0x12
        /*016a*/ 	.short	(.L_61 - .L_60)
	.align		4
.L_60:
        /*016c*/ 	.word	index@(_Z12reduceKernelILj4EEviP6numberS1_)
        /*0170*/ 	.word	0x00000000


	//----- nvinfo : EIATTR_MIN_STACK_SIZE
	.align		4
.L_61:
        /*0174*/ 	.byte	0x04, 0x12
        /*0176*/ 	.short	(.L_63 - .L_62)
	.align		4
.L_62:
        /*0178*/ 	.word	index@(_Z12reduceKernelILj8EEviP6numberS1_)
        /*017c*/ 	.word	0x00000000


	//----- nvinfo : EIATTR_MIN_STACK_SIZE
	.align		4
.L_63:
        /*0180*/ 	.byte	0x04, 0x12
        /*0182*/ 	.short	(.L_65 - .L_64)
	.align		4
.L_64:
        /*0184*/ 	.word	index@(_Z12reduceKernelILj16EEviP6numberS1_)
        /*0188*/ 	.word	0x00000000


	//----- nvinfo : EIATTR_MIN_STACK_SIZE
	.align		4
.L_65:
        /*018c*/ 	.byte	0x04, 0x12
        /*018e*/ 	.short	(.L_67 - .L_66)
	.align		4
.L_66:
        /*0190*/ 	.word	index@(_Z12reduceKernelILj32EEviP6numberS1_)
        /*0194*/ 	.word	0x00000000


	//----- nvinfo : EIATTR_MIN_STACK_SIZE
	.align		4
.L_67:
        /*0198*/ 	.byte	0x04, 0x12
        /*019a*/ 	.short	(.L_69 - .L_68)
	.align		4
.L_68:
        /*019c*/ 	.word	index@(_Z12reduceKernelILj64EEviP6numberS1_)
        /*01a0*/ 	.word	0x00000000


	//----- nvinfo : EIATTR_MIN_STACK_SIZE
	.align		4
.L_69:
        /*01a4*/ 	.byte	0x04, 0x12
        /*01a6*/ 	.short	(.L_71 - .L_70)
	.align		4
.L_70:
        /*01a8*/ 	.word	index@(_Z12reduceKernelILj128EEviP6numberS1_)
        /*01ac*/ 	.word	0x00000000


	//----- nvinfo : EIATTR_MIN_STACK_SIZE
	.align		4
.L_71:
        /*01b0*/ 	.byte	0x04, 0x12
        /*01b2*/ 	.short	(.L_73 - .L_72)
	.align		4
.L_72:
        /*01b4*/ 	.word	index@(_Z12reduceKernelILj256EEviP6numberS1_)
        /*01b8*/ 	.word	0x00000000


	//----- nvinfo : EIATTR_MIN_STACK_SIZE
	.align		4
.L_73:
        /*01bc*/ 	.byte	0x04, 0x12
        /*01be*/ 	.short	(.L_75 - .L_74)
	.align		4
.L_74:
        /*01c0*/ 	.word	index@(_Z12reduceKernelILj512EEviP6numberS1_)
        /*01c4*/ 	.word	0x00000000


	//----- nvinfo : EIATTR_MIN_STACK_SIZE
	.align		4
.L_75:
        /*01c8*/ 	.byte	0x04, 0x12
        /*01ca*/ 	.short	(.L_77 - .L_76)
	.align		4
.L_76:
        /*01cc*/ 	.word	index@(_Z12reduceKernelILj1024EEviP6numberS1_)
        /*01d0*/ 	.word	0x00000000


	//----- nvinfo : EIATTR_MIN_STACK_SIZE
	.align		4
.L_77:
        /*01d4*/ 	.byte	0x04, 0x12
        /*01d6*/ 	.short	(.L_79 - .L_78)
	.align		4
.L_78:
        /*01d8*/ 	.word	index@(_Z12unwrapKerneliP6numberPi)
        /*01dc*/ 	.word	0x00000000


	//----- nvinfo : EIATTR_MIN_STACK_SIZE
	.align		4
.L_79:
        /*01e0*/ 	.byte	0x04, 0x12
        /*01e2*/ 	.short	(.L_81 - .L_80)
	.align		4
.L_80:
        /*01e4*/ 	.word	index@(_Z10wrapKerneliP6numberPi)
        /*01e8*/ 	.word	0x00000000


	//----- nvinfo : EIATTR_MIN_STACK_SIZE
	.align		4
.L_81:
        /*01ec*/ 	.byte	0x04, 0x12
        /*01ee*/ 	.short	(.L_83 - .L_82)
	.align		4
.L_82:
        /*01f0*/ 	.word	index@(_Z10swapKerneliP6numberS0_)
        /*01f4*/ 	.word	0x00000000
.L_83:


//--------------------- .nv.compat                --------------------------
	.section	.nv.compat,"",@"SHT_CUDA_COMPAT_INFO"
	.align	4
        /*0000*/ 	.byte	0x02, 0x09, 0x00, 0x00, 0x02, 0x02, 0x01, 0x00, 0x02, 0x05, 0x05, 0x00, 0x03, 0x07, 0x01, 0x01
        /*0010*/ 	.byte	0x02, 0x03, 0x00, 0x00, 0x02, 0x06, 0x01, 0x00, 0x04, 0x0b, 0x08, 0x00, 0x09, 0x00, 0x00, 0x00
        /*0020*/ 	.byte	0x00, 0x00, 0x00, 0x00


//--------------------- .nv.info._Z12reduceKernelILj1EEviP6numberS1_ --------------------------
	.section	.nv.info._Z12reduceKernelILj1EEviP6numberS1_,"",@"SHT_CUDA_INFO"
	.sectionflags	@""
	.align	4


	//----- nvinfo : EIATTR_CUDA_API_VERSION
	.align		4
        /*0000*/ 	.byte	0x04, 0x37
        /*0002*/ 	.short	(.L_85 - .L_84)
.L_84:
        /*0004*/ 	.word	0x00000082


	//----- nvinfo : EIATTR_KPARAM_INFO
	.align		4
.L_85:
        /*0008*/ 	.byte	0x04, 0x17
        /*000a*/ 	.short	(.L_87 - .L_86)
.L_86:
        /*000c*/ 	.word	0x00000000
        /*0010*/ 	.short	0x0002
        /*0012*/ 	.short	0x0010
        /*0014*/ 	.byte	0x00, 0xf5, 0x21, 0x00


	//----- nvinfo : EIATTR_KPARAM_INFO
	.align		4
.L_87:
        /*0018*/ 	.byte	0x04, 0x17
        /*001a*/ 	.short	(.L_89 - .L_88)
.L_88:
        /*001c*/ 	.word	0x00000000
        /*0020*/ 	.short	0x0001
        /*0022*/ 	.short	0x0008
        /*0024*/ 	.byte	0x00, 0xf5, 0x21, 0x00


	//----- nvinfo : EIATTR_KPARAM_INFO
	.align		4
.L_89:
        /*0028*/ 	.byte	0x04, 0x17
        /*002a*/ 	.short	(.L_91 - .L_90)
.L_90:
        /*002c*/ 	.word	0x00000000
        /*0030*/ 	.short	0x0000
        /*0032*/ 	.short	0x0000
        /*0034*/ 	.byte	0x00, 0xf0, 0x11, 0x00


	//----- nvinfo : EIATTR_SPARSE_MMA_MASK
	.align		4
.L_91:
        /*0038*/ 	.byte	0x03, 0x50
        /*003a*/ 	.short	0x0000


	//----- nvinfo : EIATTR_MAXREG_COUNT
	.align		4
        /*003c*/ 	.byte	0x03, 0x1b
        /*003e*/ 	.short	0x00ff


	//----- nvinfo : EIATTR_NUM_BARRIERS
	.align		4
        /*0040*/ 	.byte	0x02, 0x4c
        /*0042*/ 	.byte	0x01
	.zero		1


	//----- nvinfo : EIATTR_MERCURY_ISA_VERSION
	.align		4
        /*0044*/ 	.byte	0x03, 0x5f
        /*0046*/ 	.short	0x0101


	//----- nvinfo : EIATTR_VRC_CTA_INIT_COUNT
	.align		4
        /*0048*/ 	.byte	0x02, 0x4a
	.zero		1
	.zero		1


	//----- nvinfo : EIATTR_EXIT_INSTR_OFFSETS
	.align		4
        /*004c*/ 	.byte	0x04, 0x1c
        /*004e*/ 	.short	(.L_93 - .L_92)


	//   ....[0]....
.L_92:
        /*0050*/ 	.word	0x00000290


	//   ....[1]....
        /*0054*/ 	.word	0x00000320


	//----- nvinfo : EIATTR_CRS_STACK_SIZE
	.align		4
.L_93:
        /*0058*/ 	.byte	0x04, 0x1e
        /*005a*/ 	.short	(.L_95 - .L_94)
.L_94:
        /*005c*/ 	.word	0x00000000


	//----- nvinfo : EIATTR_CBANK_PARAM_SIZE
	.align		4
.L_95:
        /*0060*/ 	.byte	0x03, 0x19
        /*0062*/ 	.short	0x0018


	//----- nvinfo : EIATTR_PARAM_CBANK
	.align		4
        /*0064*/ 	.byte	0x04, 0x0a
        /*0066*/ 	.short	(.L_97 - .L_96)
	.align		4
.L_96:
        /*0068*/ 	.word	index@(.nv.constant0._Z12reduceKernelILj1EEviP6numberS1_)
        /*006c*/ 	.short	0x0380
        /*006e*/ 	.short	0x0018


	//----- nvinfo : EIATTR_SW_WAR
	.align		4
.L_97:
        /*0070*/ 	.byte	0x04, 0x36
        /*0072*/ 	.short	(.L_99 - .L_98)
.L_98:
        /*0074*/ 	.word	0x00000008
.L_99:


//--------------------- .nv.info._Z12reduceKernelILj2EEviP6numberS1_ --------------------------
	.section	.nv.info._Z12reduceKernelILj2EEviP6numberS1_,"",@"SHT_CUDA_INFO"
	.sectionflags	@""
	.align	4


	//----- nvinfo : EIATTR_CUDA_API_VERSION
	.align		4
        /*0000*/ 	.byte	0x04, 0x37
        /*0002*/ 	.short	(.L_101 - .L_100)
.L_100:
        /*0004*/ 	.word	0x00000082


	//----- nvinfo : EIATTR_KPARAM_INFO
	.align		4
.L_101:
        /*0008*/ 	.byte	0x04, 0x17
        /*000a*/ 	.short	(.L_103 - .L_102)
.L_102:
        /*000c*/ 	.word	0x00000000
        /*0010*/ 	.short	0x0002
        /*0012*/ 	.short	0x0010
        /*0014*/ 	.byte	0x00, 0xf5, 0x21, 0x00


	//----- nvinfo : EIATTR_KPARAM_INFO
	.align		4
.L_103:
        /*0018*/ 	.byte	0x04, 0x17
        /*001a*/ 	.short	(.L_105 - .L_104)
.L_104:
        /*001c*/ 	.word	0x00000000
        /*0020*/ 	.short	0x0001
        /*0022*/ 	.short	0x0008
        /*0024*/ 	.byte	0x00, 0xf5, 0x21, 0x00


	//----- nvinfo : EIATTR_KPARAM_INFO
	.align		4
.L_105:
        /*0028*/ 	.byte	0x04, 0x17
        /*002a*/ 	.short	(.L_107 - .L_106)
.L_106:
        /*002c*/ 	.word	0x00000000
        /*0030*/ 	.short	0x0000
        /*0032*/ 	.short	0x0000
        /*0034*/ 	.byte	0x00, 0xf0, 0x11, 0x00


	//----- nvinfo : EIATTR_SPARSE_MMA_MASK
	.align		4
.L_107:
        /*0038*/ 	.byte	0x03, 0x50
        /*003a*/ 	.short	0x0000


	//----- nvinfo : EIATTR_MAXREG_COUNT
	.align		4
        /*003c*/ 	.byte	0x03, 0x1b
        /*003e*/ 	.short	0x00ff


	//----- nvinfo : EIATTR_NUM_BARRIERS
	.align		4
        /*0040*/ 	.byte	0x02, 0x4c
        /*0042*/ 	.byte	0x01
	.zero		1


	//----- nvinfo : EIATTR_MERCURY_ISA_VERSION
	.align		4
        /*0044*/ 	.byte	0x03, 0x5f
        /*0046*/ 	.short	0x0101


	//----- nvinfo : EIATTR_VRC_CTA_INIT_COUNT
	.align		4
        /*0048*/ 	.byte	0x02, 0x4a
	.zero		1
	.zero		1


	//----- nvinfo : EIATTR_EXIT_INSTR_OFFSETS
	.align		4
        /*004c*/ 	.byte	0x04, 0x1c
        /*004e*/ 	.short	(.L_109 - .L_108)


	//   ....[0]....
.L_108:
        /*0050*/ 	.word	0x00000250


	//   ....[1]....
        /*0054*/ 	.word	0x00000390


	//   ....[2]....
        /*0058*/ 	.word	0x000003f0


	//----- nvinfo : EIATTR_CRS_STACK_SIZE
	.align		4
.L_109:
        /*005c*/ 	.byte	0x04, 0x1e
        /*005e*/ 	.short	(.L_111 - .L_110)
.L_110:
        /*0060*/ 	.word	0x00000000


	//----- nvinfo : EIATTR_CBANK_PARAM_SIZE
	.align		4
.L_111:
        /*0064*/ 	.byte	0x03, 0x19
        /*0066*/ 	.short	0x0018


	//----- nvinfo : EIATTR_PARAM_CBANK
	.align		4
        /*0068*/ 	.byte	0x04, 0x0a
        /*006a*/ 	.short	(.L_113 - .L_112)
	.align		4
.L_112:
        /*006c*/ 	.word	index@(.nv.constant0._Z12reduceKernelILj2EEviP6numberS1_)
        /*0070*/ 	.short	0x0380
        /*0072*/ 	.short	0x0018


	//----- nvinfo : EIATTR_SW_WAR
	.align		4
.L_113:
        /*0074*/ 	.byte	0x04, 0x36
        /*0076*/ 	.short	(.L_115 - .L_114)
.L_114:
        /*0078*/ 	.word	0x00000008
.L_115:


//--------------------- .nv.info._Z12reduceKernelILj4EEviP6numberS1_ --------------------------
	.section	.nv.info._Z12reduceKernelILj4EEviP6numberS1_,"",@"SHT_CUDA_INFO"
	.sectionflags	@""
	.align	4


	//----- nvinfo : EIATTR_CUDA_API_VERSION
	.align		4
        /*0000*/ 	.byte	0x04, 0x37
        /*0002*/ 	.short	(.L_117 - .L_116)
.L_116:
        /*0004*/ 	.word	0x00000082


	//----- nvinfo : EIATTR_KPARAM_INFO
	.align		4
.L_117:
        /*0008*/ 	.byte	0x04, 0x17
        /*000a*/ 	.short	(.L_119 - .L_118)
.L_118:
        /*000c*/ 	.word	0x00000000
        /*0010*/ 	.short	0x0002
        /*0012*/ 	.short	0x0010
        /*0014*/ 	.byte	0x00, 0xf5, 0x21, 0x00


	//----- nvinfo : EIATTR_KPARAM_INFO
	.align		4
.L_119:
        /*0018*/ 	.byte	0x04, 0x17
        /*001a*/ 	.short	(.L_121 - .L_120)
.L_120:
        /*001c*/ 	.word	0x00000000
        /*0020*/ 	.short	0x0001
        /*0022*/ 	.short	0x0008
        /*0024*/ 	.byte	0x00, 0xf5, 0x21, 0x00


	//----- nvinfo : EIATTR_KPARAM_INFO
	.align		4
.L_121:
        /*0028*/ 	.byte	0x04, 0x17
        /*002a*/ 	.short	(.L_123 - .L_122)
.L_122:
        /*002c*/ 	.word	0x00000000
        /*0030*/ 	.short	0x0000
        /*0032*/ 	.short	0x0000
        /*0034*/ 	.byte	0x00, 0xf0, 0x11, 0x00


	//----- nvinfo : EIATTR_SPARSE_MMA_MASK
	.align		4
.L_123:
        /*0038*/ 	.byte	0x03, 0x50
        /*003a*/ 	.short	0x0000


	//----- nvinfo : EIATTR_MAXREG_COUNT
	.align		4
        /*003c*/ 	.byte	0x03, 0x1b
        /*003e*/ 	.short	0x00ff


	//----- nvinfo : EIATTR_NUM_BARRIERS
	.align		4
        /*0040*/ 	.byte	0x02, 0x4c
        /*0042*/ 	.byte	0x01
	.zero		1


	//----- nvinfo : EIATTR_MERCURY_ISA_VERSION
	.align		4
        /*0044*/ 	.byte	0x03, 0x5f
        /*0046*/ 	.short	0x0101


	//----- nvinfo : EIATTR_VRC_CTA_INIT_COUNT
	.align		4
        /*0048*/ 	.byte	0x02, 0x4a
	.zero		1
	.zero		1


	//----- nvinfo : EIATTR_EXIT_INSTR_OFFSETS
	.align		4
        /*004c*/ 	.byte	0x04, 0x1c
        /*004e*/ 	.short	(.L_125 - .L_124)


	//   ....[0]....
.L_124:
        /*0050*/ 	.word	0x00000250


	//   ....[1]....
        /*0054*/ 	.word	0x00000470


	//   ....[2]....
        /*0058*/ 	.word	0x000004d0


	//----- nvinfo : EIATTR_CRS_STACK_SIZE
	.align		4
.L_125:
        /*005c*/ 	.byte	0x04, 0x1e
        /*005e*/ 	.short	(.L_127 - .L_126)
.L_126:
        /*0060*/ 	.word	0x00000000


	//----- nvinfo : EIATTR_CBANK_PARAM_SIZE
	.align		4
.L_127:
        /*0064*/ 	.byte	0x03, 0x19
        /*0066*/ 	.short	0x0018


	//----- nvinfo : EIATTR_PARAM_CBANK
	.align		4
        /*0068*/ 	.byte	0x04, 0x0a
        /*006a*/ 	.short	(.L_129 - .L_128)
	.align		4
.L_128:
        /*006c*/ 	.word	index@(.nv.constant0._Z12reduceKernelILj4EEviP6numberS1_)
        /*0070*/ 	.short	0x0380
        /*0072*/ 	.short	0x0018


	//----- nvinfo : EIATTR_SW_WAR
	.align		4
.L_129:
        /*0074*/ 	.byte	0x04, 0x36
        /*0076*/ 	.short	(.L_131 - .L_130)
.L_130:
        /*0078*/ 	.word	0x00000008
.L_131:


//--------------------- .nv.info._Z12reduceKernelILj8EEviP6numberS1_ --------------------------
	.section	.nv.info._Z12reduceKernelILj8EEviP6numberS1_,"",@"SHT_CUDA_INFO"
	.sectionflags	@""
	.align	4


	//----- nvinfo : EIATTR_CUDA_API_VERSION
	.align		4
        /*0000*/ 	.byte	0x04, 0x37
        /*0002*/ 	.short	(.L_133 - .L_132)
.L_132:
        /*0004*/ 	.word	0x00000082


	//----- nvinfo : EIATTR_KPARAM_INFO
	.align		4
.L_133:
        /*0008*/ 	.byte	0x04, 0x17
        /*000a*/ 	.short	(.L_135 - .L_134)
.L_134:
        /*000c*/ 	.word	0x00000000
        /*0010*/ 	.short	0x0002
        /*0012*/ 	.short	0x0010
        /*0014*/ 	.byte	0x00, 0xf5, 0x21, 0x00


	//----- nvinfo : EIATTR_KPARAM_INFO
	.align		4
.L_135:
        /*0018*/ 	.byte	0x04, 0x17
        /*001a*/ 	.short	(.L_137 - .L_136)
.L_136:
        /*001c*/ 	.word	0x00000000
        /*0020*/ 	.short	0x0001
        /*0022*/ 	.short	0x0008
        /*0024*/ 	.byte	0x00, 0xf5, 0x21, 0x00


	//----- nvinfo : EIATTR_KPARAM_INFO
	.align		4
.L_137:
        /*0028*/ 	.byte	0x04, 0x17
        /*002a*/ 	.short	(.L_139 - .L_138)
.L_138:
        /*002c*/ 	.word	0x00000000
        /*0030*/ 	.short	0x0000
        /*0032*/ 	.short	0x0000
        /*0034*/ 	.byte	0x00, 0xf0, 0x11, 0x00


	//----- nvinfo : EIATTR_SPARSE_MMA_MASK
	.align		4
.L_139:
        /*0038*/ 	.byte	0x03, 0x50
        /*003a*/ 	.short	0x0000


	//----- nvinfo : EIATTR_MAXREG_COUNT
	.align		4
        /*003c*/ 	.byte	0x03, 0x1b
        /*003e*/ 	.short	0x00ff


	//----- nvinfo : EIATTR_NUM_BARRIERS
	.align		4
        /*0040*/ 	.byte	0x02, 0x4c
        /*0042*/ 	.byte	0x01
	.zero		1


	//----- nvinfo : EIATTR_MERCURY_ISA_VERSION
	.align		4
        /*0044*/ 	.byte	0x03, 0x5f
        /*0046*/ 	.short	0x0101


	//----- nvinfo : EIATTR_VRC_CTA_INIT_COUNT
	.align		4
        /*0048*/ 	.byte	0x02, 0x4a
	.zero		1
	.zero		1


	//----- nvinfo : EIATTR_EXIT_INSTR_OFFSETS
	.align		4
        /*004c*/ 	.byte	0x04, 0x1c
        /*004e*/ 	.short	(.L_141 - .L_140)


	//   ....[0]....
.L_140:
        /*0050*/ 	.word	0x00000250


	//   ....[1]....
        /*0054*/ 	.word	0x00000540


	//   ....[2]....
        /*0058*/ 	.word	0x000005a0


	//----- nvinfo : EIATTR_CRS_STACK_SIZE
	.align		4
.L_141:
        /*005c*/ 	.byte	0x04, 0x1e
        /*005e*/ 	.short	(.L_143 - .L_142)
.L_142:
        /*0060*/ 	.word	0x00000000


	//----- nvinfo : EIATTR_CBANK_PARAM_SIZE
	.align		4
.L_143:
        /*0064*/ 	.byte	0x03, 0x19
        /*0066*/ 	.short	0x0018


	//----- nvinfo : EIATTR_PARAM_CBANK
	.align		4
        /*0068*/ 	.byte	0x04, 0x0a
        /*006a*/ 	.short	(.L_145 - .L_144)
	.align		4
.L_144:
        /*006c*/ 	.word	index@(.nv.constant0._Z12reduceKernelILj8EEviP6numberS1_)
        /*0070*/ 	.short	0x0380
        /*0072*/ 	.short	0x0018


	//----- nvinfo : EIATTR_SW_WAR
	.align		4
.L_145:
        /*0074*/ 	.byte	0x04, 0x36
        /*0076*/ 	.short	(.L_147 - .L_146)
.L_146:
        /*0078*/ 	.word	0x00000008
.L_147:


//--------------------- .nv.info._Z12reduceKernelILj16EEviP6numberS1_ --------------------------
	.section	.nv.info._Z12reduceKernelILj16EEviP6numberS1_,"",@"SHT_CUDA_INFO"
	.sectionflags	@""
	.align	4


	//----- nvinfo : EIATTR_CUDA_API_VERSION
	.align		4
        /*0000*/ 	.byte	0x04, 0x37
        /*0002*/ 	.short	(.L_149 - .L_148)
.L_148:
        /*0004*/ 	.word	0x00000082


	//----- nvinfo : EIATTR_KPARAM_INFO
	.align		4
.L_149:
        /*0008*/ 	.byte	0x04, 0x17
        /*000a*/ 	.short	(.L_151 - .L_150)
.L_150:
        /*000c*/ 	.word	0x00000000
        /*0010*/ 	.short	0x0002
        /*0012*/ 	.short	0x0010
        /*0014*/ 	.byte	0x00, 0xf5, 0x21, 0x00


	//----- nvinfo : EIATTR_KPARAM_INFO
	.align		4
.L_151:
        /*0018*/ 	.byte	0x04, 0x17
        /*001a*/ 	.short	(.L_153 - .L_152)
.L_152:
        /*001c*/ 	.word	0x00000000
        /*0020*/ 	.short	0x0001
        /*0022*/ 	.short	0x0008
        /*0024*/ 	.byte	0x00, 0xf5, 0x21, 0x00


	//----- nvinfo : EIATTR_KPARAM_INFO
	.align		4
.L_153:
        /*0028*/ 	.byte	0x04, 0x17
        /*002a*/ 	.short	(.L_155 - .L_154)
.L_154:
        /*002c*/ 	.word	0x00000000
        /*0030*/ 	.short	0x0000
        /*0032*/ 	.short	0x0000
        /*0034*/ 	.byte	0x00, 0xf0, 0x11, 0x00


	//----- nvinfo : EIATTR_SPARSE_MMA_MASK
	.align		4
.L_155:
        /*0038*/ 	.byte	0x03, 0x50
        /*003a*/ 	.short	0x0000


	//----- nvinfo : EIATTR_MAXREG_COUNT
	.align		4
        /*003c*/ 	.byte	0x03, 0x1b
        /*003e*/ 	.short	0x00ff


	//----- nvinfo : EIATTR_NUM_BARRIERS
	.align		4
        /*0040*/ 	.byte	0x02, 0x4c
        /*0042*/ 	.byte	0x01
	.zero		1


	//----- nvinfo : EIATTR_MERCURY_ISA_VERSION
	.align		4
        /*0044*/ 	.byte	0x03, 0x5f
        /*0046*/ 	.short	0x0101


	//----- nvinfo : EIATTR_VRC_CTA_INIT_COUNT
	.align		4
        /*0048*/ 	.byte	0x02, 0x4a
	.zero		1
	.zero		1


	//----- nvinfo : EIATTR_EXIT_INSTR_OFFSETS
	.align		4
        /*004c*/ 	.byte	0x04, 0x1c
        /*004e*/ 	.short	(.L_157 - .L_156)


	//   ....[0]....
.L_156:
        /*0050*/ 	.word	0x00000250


	//   ....[1]....
        /*0054*/ 	.word	0x00000610


	//   ....[2]....
        /*0058*/ 	.word	0x00000670


	//----- nvinfo : EIATTR_CRS_STACK_SIZE
	.align		4
.L_157:
        /*005c*/ 	.byte	0x04, 0x1e
        /*005e*/ 	.short	(.L_159 - .L_158)
.L_158:
        /*0060*/ 	.word	0x00000000


	//----- nvinfo : EIATTR_CBANK_PARAM_SIZE
	.align		4
.L_159:
        /*0064*/ 	.byte	0x03, 0x19
        /*0066*/ 	.short	0x0018


	//----- nvinfo : EIATTR_PARAM_CBANK
	.align		4
        /*0068*/ 	.byte	0x04, 0x0a
        /*006a*/ 	.short	(.L_161 - .L_160)
	.align		4
.L_160:
        /*006c*/ 	.word	index@(.nv.constant0._Z12reduceKernelILj16EEviP6numberS1_)
        /*0070*/ 	.short	0x0380
        /*0072*/ 	.short	0x0018


	//----- nvinfo : EIATTR_SW_WAR
	.align		4
.L_161:
        /*0074*/ 	.byte	0x04, 0x36
        /*0076*/ 	.short	(.L_163 - .L_162)
.L_162:
        /*0078*/ 	.word	0x00000008
.L_163:


//--------------------- .nv.info._Z12reduceKernelILj32EEviP6numberS1_ --------------------------
	.section	.nv.info._Z12reduceKernelILj32EEviP6numberS1_,"",@"SHT_CUDA_INFO"
	.sectionflags	@""
	.align	4


	//----- nvinfo : EIATTR_CUDA_API_VERSION
	.align		4
        /*0000*/ 	.byte	0x04, 0x37
        /*0002*/ 	.short	(.L_165 - .L_164)
.L_164:
        /*0004*/ 	.word	0x00000082


	//----- nvinfo : EIATTR_KPARAM_INFO
	.align		4
.L_165:
        /*0008*/ 	.byte	0x04, 0x17
        /*000a*/ 	.short	(.L_167 - .L_166)
.L_166:
        /*000c*/ 	.word	0x00000000
        /*0010*/ 	.short	0x0002
        /*0012*/ 	.short	0x0010
        /*0014*/ 	.byte	0x00, 0xf5, 0x21, 0x00


	//----- nvinfo : EIATTR_KPARAM_INFO
	.align		4
.L_167:
        /*0018*/ 	.byte	0x04, 0x17
        /*001a*/ 	.short	(.L_169 - .L_168)
.L_168:
        /*001c*/ 	.word	0x00000000
        /*0020*/ 	.short	0x0001
        /*0022*/ 	.short	0x0008
        /*0024*/ 	.byte	0x00, 0xf5, 0x21, 0x00


	//----- nvinfo : EIATTR_KPARAM_INFO
	.align		4
.L_169:
        /*0028*/ 	.byte	0x04, 0x17
        /*002a*/ 	.short	(.L_171 - .L_170)
.L_170:
        /*002c*/ 	.word	0x00000000
        /*0030*/ 	.short	0x0000
        /*0032*/ 	.short	0x0000
        /*0034*/ 	.byte	0x00, 0xf0, 0x11, 0x00


	//----- nvinfo : EIATTR_SPARSE_MMA_MASK
	.align		4
.L_171:
        /*0038*/ 	.byte	0x03, 0x50
        /*003a*/ 	.short	0x0000


	//----- nvinfo : EIATTR_MAXREG_COUNT
	.align		4
        /*003c*/ 	.byte	0x03, 0x1b
        /*003e*/ 	.short	0x00ff


	//----- nvinfo : EIATTR_NUM_BARRIERS
	.align		4
        /*0040*/ 	.byte	0x02, 0x4c
        /*0042*/ 	.byte	0x01
	.zero		1


	//----- nvinfo : EIATTR_MERCURY_ISA_VERSION
	.align		4
        /*0044*/ 	.byte	0x03, 0x5f
        /*0046*/ 	.short	0x0101


	//----- nvinfo : EIATTR_VRC_CTA_INIT_COUNT
	.align		4
        /*0048*/ 	.byte	0x02, 0x4a
	.zero		1
	.zero		1


	//----- nvinfo : EIATTR_EXIT_INSTR_OFFSETS
	.align		4
        /*004c*/ 	.byte	0x04, 0x1c
        /*004e*/ 	.short	(.L_173 - .L_172)


	//   ....[0]....
.L_172:
        /*0050*/ 	.word	0x00000250


	//   ....[1]....
        /*0054*/ 	.word	0x000006e0


	//   ....[2]....
        /*0058*/ 	.word	0x00000740


	//----- nvinfo : EIATTR_CRS_STACK_SIZE
	.align		4
.L_173:
        /*005c*/ 	.byte	0x04, 0x1e
        /*005e*/ 	.short	(.L_175 - .L_174)
.L_174:
        /*0060*/ 	.word	0x00000000


	//----- nvinfo : EIATTR_CBANK_PARAM_SIZE
	.align		4
.L_175:
        /*0064*/ 	.byte	0x03, 0x19
        /*0066*/ 	.short	0x0018


	//----- nvinfo : EIATTR_PARAM_CBANK
	.align		4
        /*0068*/ 	.byte	0x04, 0x0a
        /*006a*/ 	.short	(.L_177 - .L_176)
	.align		4
.L_176:
        /*006c*/ 	.word	index@(.nv.constant0._Z12reduceKernelILj32EEviP6numberS1_)
        /*0070*/ 	.short	0x0380
        /*0072*/ 	.short	0x0018


	//----- nvinfo : EIATTR_SW_WAR
	.align		4
.L_177:
        /*0074*/ 	.byte	0x04, 0x36
        /*0076*/ 	.short	(.L_179 - .L_178)
.L_178:
        /*0078*/ 	.word	0x00000008
.L_179:


//--------------------- .nv.info._Z12reduceKernelILj64EEviP6numberS1_ --------------------------
	.section	.nv.info._Z12reduceKernelILj64EEviP6numberS1_,"",@"SHT_CUDA_INFO"
	.sectionflags	@""
	.align	4


	//----- nvinfo : EIATTR_CUDA_API_VERSION
	.align		4
        /*0000*/ 	.byte	0x04, 0x37
        /*0002*/ 	.short	(.L_181 - .L_180)
.L_180:
        /*0004*/ 	.word	0x00000082


	//----- nvinfo : EIATTR_KPARAM_INFO
	.align		4
.L_181:
        /*0008*/ 	.byte	0x04, 0x17
        /*000a*/ 	.short	(.L_183 - .L_182)
.L_182:
        /*000c*/ 	.word	0x00000000
        /*0010*/ 	.short	0x0002
        /*0012*/ 	.short	0x0010
        /*0014*/ 	.byte	0x00, 0xf5, 0x21, 0x00


	//----- nvinfo : EIATTR_KPARAM_INFO
	.align		4
.L_183:
        /*0018*/ 	.byte	0x04, 0x17
        /*001a*/ 	.short	(.L_185 - .L_184)
.L_184:
        /*001c*/ 	.word	0x00000000
        /*0020*/ 	.short	0x0001
        /*0022*/ 	.short	0x0008
        /*0024*/ 	.byte	0x00, 0xf5, 0x21, 0x00


	//----- nvinfo : EIATTR_KPARAM_INFO
	.align		4
.L_185:
        /*0028*/ 	.byte	0x04, 0x17
        /*002a*/ 	.short	(.L_187 - .L_186)
.L_186:
        /*002c*/ 	.word	0x00000000
        /*0030*/ 	.short	0x0000
        /*0032*/ 	.short	0x0000
        /*0034*/ 	.byte	0x00, 0xf0, 0x11, 0x00


	//----- nvinfo : EIATTR_SPARSE_MMA_MASK
	.align		4
.L_187:
        /*0038*/ 	.byte	0x03, 0x50
        /*003a*/ 	.short	0x0000


	//----- nvinfo : EIATTR_MAXREG_COUNT
	.align		4
        /*003c*/ 	.byte	0x03, 0x1b
        /*003e*/ 	.short	0x00ff


	//----- nvinfo : EIATTR_NUM_BARRIERS
	.align		4
        /*0040*/ 	.byte	0x02, 0x4c
        /*0042*/ 	.byte	0x01
	.zero		1


	//----- nvinfo : EIATTR_MERCURY_ISA_VERSION
	.align		4
        /*0044*/ 	.byte	0x03, 0x5f
        /*0046*/ 	.short	0x0101


	//----- nvinfo : EIATTR_VRC_CTA_INIT_COUNT
	.align		4
        /*0048*/ 	.byte	0x02, 0x4a
	.zero		1
	.zero		1


	//----- nvinfo : EIATTR_EXIT_INSTR_OFFSETS
	.align		4
        /*004c*/ 	.byte	0x04, 0x1c
        /*004e*/ 	.short	(.L_189 - .L_188)


	//   ....[0]....
.L_188:
        /*0050*/ 	.word	0x00000250


	//   ....[1]....
        /*0054*/ 	.word	0x000007b0


	//   ....[2]....
        /*0058*/ 	.word	0x00000810


	//----- nvinfo : EIATTR_CRS_STACK_SIZE
	.align		4
.L_189:
        /*005c*/ 	.byte	0x04, 0x1e
        /*005e*/ 	.short	(.L_191 - .L_190)
.L_190:
        /*0060*/ 	.word	0x00000000


	//----- nvinfo : EIATTR_CBANK_PARAM_SIZE
	.align		4
.L_191:
        /*0064*/ 	.byte	0x03, 0x19
        /*0066*/ 	.short	0x0018


	//----- nvinfo : EIATTR_PARAM_CBANK
	.align		4
        /*0068*/ 	.byte	0x04, 0x0a
        /*006a*/ 	.short	(.L_193 - .L_192)
	.align		4
.L_192:
        /*006c*/ 	.word	index@(.nv.constant0._Z12reduceKernelILj64EEviP6numberS1_)
        /*0070*/ 	.short	0x0380
        /*0072*/ 	.short	0x0018


	//----- nvinfo : EIATTR_SW_WAR
	.align		4
.L_193:
        /*0074*/ 	.byte	0x04, 0x36
        /*0076*/ 	.short	(.L_195 - .L_194)
.L_194:
        /*0078*/ 	.word	0x00000008
.L_195:


//--------------------- .nv.info._Z12reduceKernelILj128EEviP6numberS1_ --------------------------
	.section	.nv.info._Z12reduceKernelILj128EEviP6numberS1_,"",@"SHT_CUDA_INFO"
	.sectionflags	@""
	.align	4


	//----- nvinfo : EIATTR_CUDA_API_VERSION
	.align		4
        /*0000*/ 	.byte	0x04, 0x37
        /*0002*/ 	.short	(.L_197 - .L_196)
.L_196:
        /*0004*/ 	.word	0x00000082


	//----- nvinfo : EIATTR_KPARAM_INFO
	.align		4
.L_197:
        /*0008*/ 	.byte	0x04, 0x17
        /*000a*/ 	.short	(.L_199 - .L_198)
.L_198:
        /*000c*/ 	.word	0x00000000
        /*0010*/ 	.short	0x0002
        /*0012*/ 	.short	0x0010
        /*0014*/ 	.byte	0x00, 0xf5, 0x21, 0x00


	//----- nvinfo : EIATTR_KPARAM_INFO
	.align		4
.L_199:
        /*0018*/ 	.byte	0x04, 0x17
        /*001a*/ 	.short	(.L_201 - .L_200)
.L_200:
        /*001c*/ 	.word	0x00000000
        /*0020*/ 	.short	0x0001
        /*0022*/ 	.short	0x0008
        /*0024*/ 	.byte	0x00, 0xf5, 0x21, 0x00


	//----- nvinfo : EIATTR_KPARAM_INFO
	.align		4
.L_201:
        /*0028*/ 	.byte	0x04, 0x17
        /*002a*/ 	.short	(.L_203 - .L_202)
.L_202:
        /*002c*/ 	.word	0x00000000
        /*0030*/ 	.short	0x0000
        /*0032*/ 	.short	0x0000
        /*0034*/ 	.byte	0x00, 0xf0, 0x11, 0x00


	//----- nvinfo : EIATTR_SPARSE_MMA_MASK
	.align		4
.L_203:
        /*0038*/ 	.byte	0x03, 0x50
        /*003a*/ 	.short	0x0000


	//----- nvinfo : EIATTR_MAXREG_COUNT
	.align		4
        /*003c*/ 	.byte	0x03, 0x1b
        /*003e*/ 	.short	0x00ff


	//----- nvinfo : EIATTR_NUM_BARRIERS
	.align		4
        /*0040*/ 	.byte	0x02, 0x4c
        /*0042*/ 	.byte	0x01
	.zero		1


	//----- nvinfo : EIATTR_MERCURY_ISA_VERSION
	.align		4
        /*0044*/ 	.byte	0x03, 0x5f
        /*0046*/ 	.short	0x0101


	//----- nvinfo : EIATTR_VRC_CTA_INIT_COUNT
	.align		4
        /*0048*/ 	.byte	0x02, 0x4a
	.zero		1
	.zero		1


	//----- nvinfo : EIATTR_EXIT_INSTR_OFFSETS
	.align		4
        /*004c*/ 	.byte	0x04, 0x1c
        /*004e*/ 	.short	(.L_205 - .L_204)


	//   ....[0]....
.L_204:
        /*0050*/ 	.word	0x00000300


	//   ....[1]....
        /*0054*/ 	.word	0x00000840


	//   ....[2]....
        /*0058*/ 	.word	0x000008a0


	//----- nvinfo : EIATTR_CRS_STACK_SIZE
	.align		4
.L_205:
        /*005c*/ 	.byte	0x04, 0x1e
        /*005e*/ 	.short	(.L_207 - .L_206)
.L_206:
        /*0060*/ 	.word	0x00000000


	//----- nvinfo : EIATTR_CBANK_PARAM_SIZE
	.align		4
.L_207:
        /*0064*/ 	.byte	0x03, 0x19
        /*0066*/ 	.short	0x0018


	//----- nvinfo : EIATTR_PARAM_CBANK
	.align		4
        /*0068*/ 	.byte	0x04, 0x0a
        /*006a*/ 	.short	(.L_209 - .L_208)
	.align		4
.L_208:
        /*006c*/ 	.word	index@(.nv.constant0._Z12reduceKernelILj128EEviP6numberS1_)
        /*0070*/ 	.short	0x0380
        /*0072*/ 	.short	0x0018


	//----- nvinfo : EIATTR_SW_WAR
	.align		4
.L_209:
        /*0074*/ 	.byte	0x04, 0x36
        /*0076*/ 	.short	(.L_211 - .L_210)
.L_210:
        /*0078*/ 	.word	0x00000008
.L_211:


//--------------------- .nv.info._Z12reduceKernelILj256EEviP6numberS1_ --------------------------
	.section	.nv.info._Z12reduceKernelILj256EEviP6numberS1_,"",@"SHT_CUDA_INFO"
	.sectionflags	@""
	.align	4


	//----- nvinfo : EIATTR_CUDA_API_VERSION
	.align		4
        /*0000*/ 	.byte	0x04, 0x37
        /*0002*/ 	.short	(.L_213 - .L_212)
.L_212:
        /*0004*/ 	.word	0x00000082


	//----- nvinfo : EIATTR_KPARAM_INFO
	.align		4
.L_213:
        /*0008*/ 	.byte	0x04, 0x17
        /*000a*/ 	.short	(.L_215 - .L_214)
.L_214:
        /*000c*/ 	.word	0x00000000
        /*0010*/ 	.short	0x0002
        /*0012*/ 	.short	0x0010
        /*0014*/ 	.byte	0x00, 0xf5, 0x21, 0x00


	//----- nvinfo : EIATTR_KPARAM_INFO
	.align		4
.L_215:
        /*0018*/ 	.byte	0x04, 0x17
        /*001a*/ 	.short	(.L_217 - .L_216)
.L_216:
        /*001c*/ 	.word	0x00000000
        /*0020*/ 	.short	0x0001
        /*0022*/ 	.short	0x0008
        /*0024*/ 	.byte	0x00, 0xf5, 0x21, 0x00


	//----- nvinfo : EIATTR_KPARAM_INFO
	.align		4
.L_217:
        /*0028*/ 	.byte	0x04, 0x17
        /*002a*/ 	.short	(.L_219 - .L_218)
.L_218:
        /*002c*/ 	.word	0x00000000
        /*0030*/ 	.short	0x0000
        /*0032*/ 	.short	0x0000
        /*0034*/ 	.byte	0x00, 0xf0, 0x11, 0x00


	//----- nvinfo : EIATTR_SPARSE_MMA_MASK
	.align		4
.L_219:
        /*0038*/ 	.byte	0x03, 0x50
        /*003a*/ 	.short	0x0000


	//----- nvinfo : EIATTR_MAXREG_COUNT
	.align		4
        /*003c*/ 	.byte	0x03, 0x1b
        /*003e*/ 	.short	0x00ff


	//----- nvinfo : EIATTR_NUM_BARRIERS
	.align		4
        /*0040*/ 	.byte	0x02, 0x4c
        /*0042*/ 	.byte	0x01
	.zero		1


	//----- nvinfo : EIATTR_MERCURY_ISA_VERSION
	.align		4
        /*0044*/ 	.byte	0x03, 0x5f
        /*0046*/ 	.short	0x0101


	//----- nvinfo : EIATTR_VRC_CTA_INIT_COUNT
	.align		4
        /*0048*/ 	.byte	0x02, 0x4a
	.zero		1
	.zero		1


	//----- nvinfo : EIATTR_EXIT_INSTR_OFFSETS
	.align		4
        /*004c*/ 	.byte	0x04, 0x1c
        /*004e*/ 	.short	(.L_221 - .L_220)


	//   ....[0]....
.L_220:
        /*0050*/ 	.word	0x000003b0


	//   ....[1]....
        /*0054*/ 	.word	0x000008f0


	//   ....[2]....
        /*0058*/ 	.word	0x00000950


	//----- nvinfo : EIATTR_CRS_STACK_SIZE
	.align		4
.L_221:
        /*005c*/ 	.byte	0x04, 0x1e
        /*005e*/ 	.short	(.L_223 - .L_222)
.L_222:
        /*0060*/ 	.word	0x00000000


	//----- nvinfo : EIATTR_CBANK_PARAM_SIZE
	.align		4
.L_223:
        /*0064*/ 	.byte	0x03, 0x19
        /*0066*/ 	.short	0x0018


	//----- nvinfo : EIATTR_PARAM_CBANK
	.align		4
        /*0068*/ 	.byte	0x04, 0x0a
        /*006a*/ 	.short	(.L_225 - .L_224)
	.align		4
.L_224:
        /*006c*/ 	.word	index@(.nv.constant0._Z12reduceKernelILj256EEviP6numberS1_)
        /*0070*/ 	.short	0x0380
        /*0072*/ 	.short	0x0018


	//----- nvinfo : EIATTR_SW_WAR
	.align		4
.L_225:
        /*0074*/ 	.byte	0x04, 0x36
        /*0076*/ 	.short	(.L_227 - .L_226)
.L_226:
        /*0078*/ 	.word	0x00000008
.L_227:


//--------------------- .nv.info._Z12reduceKernelILj512EEviP6numberS1_ --------------------------
	.section	.nv.info._Z12reduceKernelILj512EEviP6numberS1_,"",@"SHT_CUDA_INFO"
	.sectionflags	@""
	.align	4


	//----- nvinfo : EIATTR_CUDA_API_VERSION
	.align		4
        /*0000*/ 	.byte	0x04, 0x37
        /*0002*/ 	.short	(.L_229 - .L_228)
.L_228:
        /*0004*/ 	.word	0x00000082


	//----- nvinfo : EIATTR_KPARAM_INFO
	.align		4
.L_229:
        /*0008*/ 	.byte	0x04, 0x17
        /*000a*/ 	.short	(.L_231 - .L_230)
.L_230:
        /*000c*/ 	.word	0x00000000
        /*0010*/ 	.short	0x0002
        /*0012*/ 	.short	0x0010
        /*0014*/ 	.byte	0x00, 0xf5, 0x21, 0x00


	//----- nvinfo : EIATTR_KPARAM_INFO
	.align		4
.L_231:
        /*0018*/ 	.byte	0x04, 0x17
        /*001a*/ 	.short	(.L_233 - .L_232)
.L_232:
        /*001c*/ 	.word	0x00000000
        /*0020*/ 	.short	0x0001
        /*0022*/ 	.short	0x0008
        /*0024*/ 	.byte	0x00, 0xf5, 0x21, 0x00


	//----- nvinfo : EIATTR_KPARAM_INFO
	.align		4
.L_233:
        /*0028*/ 	.byte	0x04, 0x17
        /*002a*/ 	.short	(.L_235 - .L_234)
.L_234:
        /*002c*/ 	.word	0x00000000
        /*0030*/ 	.short	0x0000
        /*0032*/ 	.short	0x0000
        /*0034*/ 	.byte	0x00, 0xf0, 0x11, 0x00


	//----- nvinfo : EIATTR_SPARSE_MMA_MASK
	.align		4
.L_235:
        /*0038*/ 	.byte	0x03, 0x50
        /*003a*/ 	.short	0x0000


	//----- nvinfo : EIATTR_MAXREG_COUNT
	.align		4
        /*003c*/ 	.byte	0x03, 0x1b
        /*003e*/ 	.short	0x00ff


	//----- nvinfo : EIATTR_NUM_BARRIERS
	.align		4
        /*0040*/ 	.byte	0x02, 0x4c
        /*0042*/ 	.byte	0x01
	.zero		1


	//----- nvinfo : EIATTR_MERCURY_ISA_VERSION
	.align		4
        /*0044*/ 	.byte	0x03, 0x5f
        /*0046*/ 	.short	0x0101


	//----- nvinfo : EIATTR_VRC_CTA_INIT_COUNT
	.align		4
        /*0048*/ 	.byte	0x02, 0x4a
	.zero		1
	.zero		1


	//----- nvinfo : EIATTR_EXIT_INSTR_OFFSETS
	.align		4
        /*004c*/ 	.byte	0x04, 0x1c
        /*004e*/ 	.short	(.L_237 - .L_236)


	//   ....[0]....
.L_236:
        /*0050*/ 	.word	0x00000460


	//   ....[1]....
        /*0054*/ 	.word	0x000009a0


	//   ....[2]....
        /*0058*/ 	.word	0x00000a00


	//----- nvinfo : EIATTR_CRS_STACK_SIZE
	.align		4
.L_237:
        /*005c*/ 	.byte	0x04, 0x1e
        /*005e*/ 	.short	(.L_239 - .L_238)
.L_238:
        /*0060*/ 	.word	0x00000000


	//----- nvinfo : EIATTR_CBANK_PARAM_SIZE
	.align		4
.L_239:
        /*0064*/ 	.byte	0x03, 0x19
        /*0066*/ 	.short	0x0018


	//----- nvinfo : EIATTR_PARAM_CBANK
	.align		4
        /*0068*/ 	.byte	0x04, 0x0a
        /*006a*/ 	.short	(.L_241 - .L_240)
	.align		4
.L_240:
        /*006c*/ 	.word	index@(.nv.constant0._Z12reduceKernelILj512EEviP6numberS1_)
        /*0070*/ 	.short	0x0380
        /*0072*/ 	.short	0x0018


	//----- nvinfo : EIATTR_SW_WAR
	.align		4
.L_241:
        /*0074*/ 	.byte	0x04, 0x36
        /*0076*/ 	.short	(.L_243 - .L_242)
.L_242:
        /*0078*/ 	.word	0x00000008
.L_243:


//--------------------- .nv.info._Z12reduceKernelILj1024EEviP6numberS1_ --------------------------
	.section	.nv.info._Z12reduceKernelILj1024EEviP6numberS1_,"",@"SHT_CUDA_INFO"
	.sectionflags	@""
	.align	4


	//----- nvinfo : EIATTR_CUDA_API_VERSION
	.align		4
        /*0000*/ 	.byte	0x04, 0x37
        /*0002*/ 	.short	(.L_245 - .L_244)
.L_244:
        /*0004*/ 	.word	0x00000082


	//----- nvinfo : EIATTR_KPARAM_INFO
	.align		4
.L_245:
        /*0008*/ 	.byte	0x04, 0x17
        /*000a*/ 	.short	(.L_247 - .L_246)
.L_246:
        /*000c*/ 	.word	0x00000000
        /*0010*/ 	.short	0x0002
        /*0012*/ 	.short	0x0010
        /*0014*/ 	.byte	0x00, 0xf5, 0x21, 0x00


	//----- nvinfo : EIATTR_KPARAM_INFO
	.align		4
.L_247:
        /*0018*/ 	.byte	0x04, 0x17
        /*001a*/ 	.short	(.L_249 - .L_248)
.L_248:
        /*001c*/ 	.word	0x00000000
        /*0020*/ 	.short	0x0001
        /*0022*/ 	.short	0x0008
        /*0024*/ 	.byte	0x00, 0xf5, 0x21, 0x00


	//----- nvinfo : EIATTR_KPARAM_INFO
	.align		4
.L_249:
        /*0028*/ 	.byte	0x04, 0x17
        /*002a*/ 	.short	(.L_251 - .L_250)
.L_250:
        /*002c*/ 	.word	0x00000000
        /*0030*/ 	.short	0x0000
        /*0032*/ 	.short	0x0000
        /*0034*/ 	.byte	0x00, 0xf0, 0x11, 0x00


	//----- nvinfo : EIATTR_SPARSE_MMA_MASK
	.align		4
.L_251:
        /*0038*/ 	.byte	0x03, 0x50
        /*003a*/ 	.short	0x0000


	//----- nvinfo : EIATTR_MAXREG_COUNT
	.align		4
        /*003c*/ 	.byte	0x03, 0x1b
        /*003e*/ 	.short	0x00ff


	//----- nvinfo : EIATTR_NUM_BARRIERS
	.align		4
        /*0040*/ 	.byte	0x02, 0x4c
        /*0042*/ 	.byte	0x01
	.zero		1


	//----- nvinfo : EIATTR_MERCURY_ISA_VERSION
	.align		4
        /*0044*/ 	.byte	0x03, 0x5f
        /*0046*/ 	.short	0x0101


	//----- nvinfo : EIATTR_VRC_CTA_INIT_COUNT
	.align		4
        /*0048*/ 	.byte	0x02, 0x4a
	.zero		1
	.zero		1


	//----- nvinfo : EIATTR_EXIT_INSTR_OFFSETS
	.align		4
        /*004c*/ 	.byte	0x04, 0x1c
        /*004e*/ 	.short	(.L_253 - .L_252)


	//   ....[0]....
.L_252:
        /*0050*/ 	.word	0x00000510


	//   ....[1]....
        /*0054*/ 	.word	0x00000a80


	//   ....[2]....
        /*0058*/ 	.word	0x00000ae0


	//----- nvinfo : EIATTR_CRS_STACK_SIZE
	.align		4
.L_253:
        /*005c*/ 	.byte	0x04, 0x1e
        /*005e*/ 	.short	(.L_255 - .L_254)
.L_254:
        /*0060*/ 	.word	0x00000000


	//----- nvinfo : EIATTR_CBANK_PARAM_SIZE
	.align		4
.L_255:
        /*0064*/ 	.byte	0x03, 0x19
        /*0066*/ 	.short	0x0018


	//----- nvinfo : EIATTR_PARAM_CBANK
	.align		4
        /*0068*/ 	.byte	0x04, 0x0a
        /*006a*/ 	.short	(.L_257 - .L_256)
	.align		4
.L_256:
        /*006c*/ 	.word	index@(.nv.constant0._Z12reduceKernelILj1024EEviP6numberS1_)
        /*0070*/ 	.short	0x0380
        /*0072*/ 	.short	0x0018


	//----- nvinfo : EIATTR_SW_WAR
	.align		4
.L_257:
        /*0074*/ 	.byte	0x04, 0x36
        /*0076*/ 	.short	(.L_259 - .L_258)
.L_258:
        /*0078*/ 	.word	0x00000008
.L_259:


//--------------------- .nv.info._Z12unwrapKerneliP6numberPi --------------------------
	.section	.nv.info._Z12unwrapKerneliP6numberPi,"",@"SHT_CUDA_INFO"
	.sectionflags	@""
	.align	4


	//----- nvinfo : EIATTR_CUDA_API_VERSION
	.align		4
        /*0000*/ 	.byte	0x04, 0x37
        /*0002*/ 	.short	(.L_261 - .L_260)
.L_260:
        /*0004*/ 	.word	0x00000082


	//----- nvinfo : EIATTR_KPARAM_INFO
	.align		4
.L_261:
        /*0008*/ 	.byte	0x04, 0x17
        /*000a*/ 	.short	(.L_263 - .L_262)
.L_262:
        /*000c*/ 	.word	0x00000000
        /*0010*/ 	.short	0x0002
        /*0012*/ 	.short	0x0010
        /*0014*/ 	.byte	0x00, 0xf5, 0x21, 0x00


	//----- nvinfo : EIATTR_KPARAM_INFO
	.align		4
.L_263:
        /*0018*/ 	.byte	0x04, 0x17
        /*001a*/ 	.short	(.L_265 - .L_264)
.L_264:
        /*001c*/ 	.word	0x00000000
        /*0020*/ 	.short	0x0001
        /*0022*/ 	.short	0x0008
        /*0024*/ 	.byte	0x00, 0xf5, 0x21, 0x00


	//----- nvinfo : EIATTR_KPARAM_INFO
	.align		4
.L_265:
        /*0028*/ 	.byte	0x04, 0x17
        /*002a*/ 	.short	(.L_267 - .L_266)
.L_266:
        /*002c*/ 	.word	0x00000000
        /*0030*/ 	.short	0x0000
        /*0032*/ 	.short	0x0000
        /*0034*/ 	.byte	0x00, 0xf0, 0x11, 0x00


	//----- nvinfo : EIATTR_SPARSE_MMA_MASK
	.align		4
.L_267:
        /*0038*/ 	.byte	0x03, 0x50
        /*003a*/ 	.short	0x0000


	//----- nvinfo : EIATTR_MAXREG_COUNT
	.align		4
        /*003c*/ 	.byte	0x03, 0x1b
        /*003e*/ 	.short	0x00ff


	//----- nvinfo : EIATTR_MERCURY_ISA_VERSION
	.align		4
        /*0040*/ 	.byte	0x03, 0x5f
        /*0042*/ 	.short	0x0101


	//----- nvinfo : EIATTR_VRC_CTA_INIT_COUNT
	.align		4
        /*0044*/ 	.byte	0x02, 0x4a
	.zero		1
	.zero		1


	//----- nvinfo : EIATTR_EXIT_INSTR_OFFSETS
	.align		4
        /*0048*/ 	.byte	0x04, 0x1c
        /*004a*/ 	.short	(.L_269 - .L_268)


	//   ....[0]....
.L_268:
        /*004c*/ 	.word	0x00000070


	//   ....[1]....
        /*0050*/ 	.word	0x000000f0


	//----- nvinfo : EIATTR_CBANK_PARAM_SIZE
	.align		4
.L_269:
        /*0054*/ 	.byte	0x03, 0x19
        /*0056*/ 	.short	0x0018


	//----- nvinfo : EIATTR_PARAM_CBANK
	.align		4
        /*0058*/ 	.byte	0x04, 0x0a
        /*005a*/ 	.short	(.L_271 - .L_270)
	.align		4
.L_270:
        /*005c*/ 	.word	index@(.nv.constant0._Z12unwrapKerneliP6numberPi)
        /*0060*/ 	.short	0x0380
        /*0062*/ 	.short	0x0018


	//----- nvinfo : EIATTR_SW_WAR
	.align		4
.L_271:
        /*0064*/ 	.byte	0x04, 0x36
        /*0066*/ 	.short	(.L_273 - .L_272)
.L_272:
        /*0068*/ 	.word	0x00000008
.L_273:


//--------------------- .nv.info._Z10wrapKerneliP6numberPi --------------------------
	.section	.nv.info._Z10wrapKerneliP6numberPi,"",@"SHT_CUDA_INFO"
	.sectionflags	@""
	.align	4


	//----- nvinfo : EIATTR_CUDA_API_VERSION
	.align		4
        /*0000*/ 	.byte	0x04, 0x37
        /*0002*/ 	.short	(.L_275 - .L_274)
.L_274:
        /*0004*/ 	.word	0x00000082


	//----- nvinfo : EIATTR_KPARAM_INFO
	.align		4
.L_275:
        /*0008*/ 	.byte	0x04, 0x17
        /*000a*/ 	.short	(.L_277 - .L_276)
.L_276:
        /*000c*/ 	.word	0x00000000
        /*0010*/ 	.short	0x0002
        /*0012*/ 	.short	0x0010
        /*0014*/ 	.byte	0x00, 0xf5, 0x21, 0x00


	//----- nvinfo : EIATTR_KPARAM_INFO
	.align		4
.L_277:
        /*0018*/ 	.byte	0x04, 0x17
        /*001a*/ 	.short	(.L_279 - .L_278)
.L_278:
        /*001c*/ 	.word	0x00000000
        /*0020*/ 	.short	0x0001
        /*0022*/ 	.short	0x0008
        /*0024*/ 	.byte	0x00, 0xf5, 0x21, 0x00


	//----- nvinfo : EIATTR_KPARAM_INFO
	.align		4
.L_279:
        /*0028*/ 	.byte	0x04, 0x17
        /*002a*/ 	.short	(.L_281 - .L_280)
.L_280:
        /*002c*/ 	.word	0x00000000
        /*0030*/ 	.short	0x0000
        /*0032*/ 	.short	0x0000
        /*0034*/ 	.byte	0x00, 0xf0, 0x11, 0x00


	//----- nvinfo : EIATTR_SPARSE_MMA_MASK
	.align		4
.L_281:
        /*0038*/ 	.byte	0x03, 0x50
        /*003a*/ 	.short	0x0000


	//----- nvinfo : EIATTR_MAXREG_COUNT
	.align		4
        /*003c*/ 	.byte	0x03, 0x1b
        /*003e*/ 	.short	0x00ff


	//----- nvinfo : EIATTR_MERCURY_ISA_VERSION
	.align		4
        /*0040*/ 	.byte	0x03, 0x5f
        /*0042*/ 	.short	0x0101


	//----- nvinfo : EIATTR_VRC_CTA_INIT_COUNT
	.align		4
        /*0044*/ 	.byte	0x02, 0x4a
	.zero		1
	.zero		1


	//----- nvinfo : EIATTR_EXIT_INSTR_OFFSETS
	.align		4
        /*0048*/ 	.byte	0x04, 0x1c
        /*004a*/ 	.short	(.L_283 - .L_282)


	//   ....[0]....
.L_282:
        /*004c*/ 	.word	0x00000070


	//   ....[1]....
        /*0050*/ 	.word	0x00000100


	//----- nvinfo : EIATTR_CBANK_PARAM_SIZE
	.align		4
.L_283:
        /*0054*/ 	.byte	0x03, 0x19
        /*0056*/ 	.short	0x0018


	//----- nvinfo : EIATTR_PARAM_CBANK
	.align		4
        /*0058*/ 	.byte	0x04, 0x0a
        /*005a*/ 	.short	(.L_285 - .L_284)
	.align		4
.L_284:
        /*005c*/ 	.word	index@(.nv.constant0._Z10wrapKerneliP6numberPi)
        /*0060*/ 	.short	0x0380
        /*0062*/ 	.short	0x0018


	//----- nvinfo : EIATTR_SW_WAR
	.align		4
.L_285:
        /*0064*/ 	.byte	0x04, 0x36
        /*0066*/ 	.short	(.L_287 - .L_286)
.L_286:
        /*0068*/ 	.word	0x00000008
.L_287:


//--------------------- .nv.info._Z10swapKerneliP6numberS0_ --------------------------
	.section	.nv.info._Z10swapKerneliP6numberS0_,"",@"SHT_CUDA_INFO"
	.sectionflags	@""
	.align	4


	//----- nvinfo : EIATTR_CUDA_API_VERSION
	.align		4
        /*0000*/ 	.byte	0x04, 0x37
        /*0002*/ 	.short	(.L_289 - .L_288)
.L_288:
        /*0004*/ 	.word	0x00000082


	//----- nvinfo : EIATTR_KPARAM_INFO
	.align		4
.L_289:
        /*0008*/ 	.byte	0x04, 0x17
        /*000a*/ 	.short	(.L_291 - .L_290)
.L_290:
        /*000c*/ 	.word	0x00000000
        /*0010*/ 	.short	0x0002
        /*0012*/ 	.short	0x0010
        /*0014*/ 	.byte	0x00, 0xf5, 0x21, 0x00


	//----- nvinfo : EIATTR_KPARAM_INFO
	.align		4
.L_291:
        /*0018*/ 	.byte	0x04, 0x17
        /*001a*/ 	.short	(.L_293 - .L_292)
.L_292:
        /*001c*/ 	.word	0x00000000
        /*0020*/ 	.short	0x0001
        /*0022*/ 	.short	0x0008
        /*0024*/ 	.byte	0x00, 0xf5, 0x21, 0x00


	//----- nvinfo : EIATTR_KPARAM_INFO
	.align		4
.L_293:
        /*0028*/ 	.byte	0x04, 0x17
        /*002a*/ 	.short	(.L_295 - .L_294)
.L_294:
        /*002c*/ 	.word	0x00000000
        /*0030*/ 	.short	0x0000
        /*0032*/ 	.short	0x0000
        /*0034*/ 	.byte	0x00, 0xf0, 0x11, 0x00


	//----- nvinfo : EIATTR_SPARSE_MMA_MASK
	.align		4
.L_295:
        /*0038*/ 	.byte	0x03, 0x50
        /*003a*/ 	.short	0x0000


	//----- nvinfo : EIATTR_MAXREG_COUNT
	.align		4
        /*003c*/ 	.byte	0x03, 0x1b
        /*003e*/ 	.short	0x00ff


	//----- nvinfo : EIATTR_MERCURY_ISA_VERSION
	.align		4
        /*0040*/ 	.byte	0x03, 0x5f
        /*0042*/ 	.short	0x0101


	//----- nvinfo : EIATTR_VRC_CTA_INIT_COUNT
	.align		4
        /*0044*/ 	.byte	0x02, 0x4a
	.zero		1
	.zero		1


	//----- nvinfo : EIATTR_EXIT_INSTR_OFFSETS
	.align		4
        /*0048*/ 	.byte	0x04, 0x1c
        /*004a*/ 	.short	(.L_297 - .L_296)


	//   ....[0]....
.L_296:
        /*004c*/ 	.word	0x00000030


	//   ....[1]....
        /*0050*/ 	.word	0x00000120


	//----- nvinfo : EIATTR_CBANK_PARAM_SIZE
	.align		4
.L_297:
        /*0054*/ 	.byte	0x03, 0x19
        /*0056*/ 	.short	0x0018


	//----- nvinfo : EIATTR_PARAM_CBANK
	.align		4
        /*0058*/ 	.byte	0x04, 0x0a
        /*005a*/ 	.short	(.L_299 - .L_298)
	.align		4
.L_298:
        /*005c*/ 	.word	index@(.nv.constant0._Z10swapKerneliP6numberS0_)
        /*0060*/ 	.short	0x0380
        /*0062*/ 	.short	0x0018


	//----- nvinfo : EIATTR_SW_WAR
	.align		4
.L_299:
        /*0064*/ 	.byte	0x04, 0x36
        /*0066*/ 	.short	(.L_301 - .L_300)
.L_300:
        /*0068*/ 	.word	0x00000008
.L_301:


//--------------------- .nv.callgraph             --------------------------
	.section	.nv.callgraph,"",@"SHT_CUDA_CALLGRAPH"
	.align	4
	.sectionentsize	8
	.align		4
        /*0000*/ 	.word	0x00000000
	.align		4
        /*0004*/ 	.word	0xffffffff
	.align		4
        /*0008*/ 	.word	0x00000000
	.align		4
        /*000c*/ 	.word	0xfffffffe
	.align		4
        /*0010*/ 	.word	0x00000000
	.align		4
        /*0014*/ 	.word	0xfffffffd
	.align		4
        /*0018*/ 	.word	0x00000000
	.align		4
        /*001c*/ 	.word	0xfffffffc


//--------------------- .text._Z12reduceKernelILj1EEviP6numberS1_ --------------------------
	.section	.text._Z12reduceKernelILj1EEviP6numberS1_,"ax",@progbits
	.align	128
        .global         _Z12reduceKernelILj1EEviP6numberS1_
        .type           _Z12reduceKernelILj1EEviP6numberS1_,@function
        .size           _Z12reduceKernelILj1EEviP6numberS1_,(.L_x_167 - _Z12reduceKernelILj1EEviP6numberS1_)
        .other          _Z12reduceKernelILj1EEviP6numberS1_,@"STO_CUDA_ENTRY STV_DEFAULT"
_Z12reduceKernelILj1EEviP6numberS1_:
.text._Z12reduceKernelILj1EEviP6numberS1_:
[----:B------:R-:W-:Y:S01]  /*0000*/  LDC R1, c[0x0][0x37c] ;  /* 0x0000df00ff017b82 */ /* 0x000fe20000000800 */
[----:B------:R-:W0:Y:S01]  /*0010*/  S2R R13, SR_CTAID.X ;  /* 0x00000000000d7919 */ /* 0x000e220000002500 */
[----:B------:R-:W0:Y:S01]  /*0020*/  LDCU UR4, c[0x0][0x360] ;  /* 0x00006c00ff0477ac */ /* 0x000e220008000800 */
[----:B------:R-:W-:Y:S01]  /*0030*/  BSSY.RECONVERGENT B0, `(.L_x_0) ;  /* 0x0000023000007945 */ /* 0x000fe20003800200 */
[----:B------:R-:W1:Y:S01]  /*0040*/  S2R R11, SR_TID.X ;  /* 0x00000000000b7919 */ /* 0x000e620000002100 */
[----:B------:R-:W2:Y:S01]  /*0050*/  LDCU UR8, c[0x0][0x380] ;  /* 0x00007000ff0877ac */ /* 0x000ea20008000800 */
[----:B------:R-:W3:Y:S01]  /*0060*/  LDCU.64 UR6, c[0x0][0x358] ;  /* 0x00006b00ff0677ac */ /* 0x000ee20008000a00 */
[----:B0-----:R-:W-:-:S04]  /*0070*/  IMAD R0, R13, UR4, RZ ;  /* 0x000000040d007c24 */ /* 0x001fc8000f8e02ff */
[----:B-1----:R-:W-:-:S05]  /*0080*/  IMAD R7, R0, 0x2, R11 ;  /* 0x0000000200077824 */ /* 0x002fca00078e020b */
[----:B------:R-:W-:-:S04]  /*0090*/  IADD3 R9, PT, PT, R7, UR4, RZ ;  /* 0x0000000407097c10 */ /* 0x000fc8000fffe0ff */
[----:B--2---:R-:W-:-:S13]  /*00a0*/  ISETP.GE.U32.AND P0, PT, R9, UR8, PT ;  /* 0x0000000809007c0c */ /* 0x004fda000bf06070 */
[----:B---3--:R-:W-:Y:S05]  /*00b0*/  @P0 BRA `(.L_x_1) ;  /* 0x00000000003c0947 */ /* 0x008fea0003800000 */
[----:B------:R-:W0:Y:S02]  /*00c0*/  LDC.64 R4, c[0x0][0x388] ;  /* 0x0000e200ff047b82 */ /* 0x000e240000000a00 */
[----:B0-----:R-:W-:-:S04]  /*00d0*/  IMAD.WIDE.U32 R2, R7, 0x8, R4 ;  /* 0x0000000807027825 */ /* 0x001fc800078e0004 */
[----:B------:R-:W-:Y:S01]  /*00e0*/  IMAD.WIDE.U32 R4, R9, 0x8, R4 ;  /* 0x0000000809047825 */ /* 0x000fe200078e0004 */
[----:B------:R-:W2:Y:S04]  /*00f0*/  LDG.E R6, desc[UR6][R2.64] ;  /* 0x0000000602067981 */ /* 0x000ea8000c1e1900 */
[----:B------:R-:W2:Y:S01]  /*0100*/  LDG.E R8, desc[UR6][R4.64] ;  /* 0x0000000604087981 */ /* 0x000ea2000c1e1900 */
[----:B------:R-:W0:Y:S01]  /*0110*/  S2UR UR5, SR_CgaCtaId ;  /* 0x00000000000579c3 */ /* 0x000e220000008800 */
[----:B--2---:R-:W-:-:S13]  /*0120*/  ISETP.GT.AND P0, PT, R6, R8, PT ;  /* 0x000000080600720c */ /* 0x004fda0003f04270 */
[----:B------:R-:W2:Y:S04]  /*0130*/  @P0 LDG.E R7, desc[UR6][R2.64+0x4] ;  /* 0x0000040602070981 */ /* 0x000ea8000c1e1900 */
[----:B------:R-:W3:Y:S01]  /*0140*/  @!P0 LDG.E R9, desc[UR6][R4.64+0x4] ;  /* 0x0000040604098981 */ /* 0x000ee2000c1e1900 */
[----:B------:R-:W-:Y:S02]  /*0150*/  UMOV UR4, 0x400 ;  /* 0x0000040000047882 */ /* 0x000fe40000000000 */
[----:B0-----:R-:W-:-:S06]  /*0160*/  ULEA UR4, UR5, UR4, 0x18 ;  /* 0x0000000405047291 */ /* 0x001fcc000f8ec0ff */
[----:B------:R-:W-:-:S05]  /*0170*/  LEA R0, R11, UR4, 0x3 ;  /* 0x000000040b007c11 */ /* 0x000fca000f8e18ff */
[----:B--2---:R1:W-:Y:S04]  /*0180*/  @P0 STS.64 [R0], R6 ;  /* 0x0000000600000388 */ /* 0x0043e80000000a00 */
[----:B---3--:R1:W-:Y:S01]  /*0190*/  @!P0 STS.64 [R0], R8 ;  /* 0x0000000800008388 */ /* 0x0083e20000000a00 */
[----:B------:R-:W-:Y:S05]  /*01a0*/  BRA `(.L_x_2) ;  /* 0x00000000002c7947 */ /* 0x000fea0003800000 */
.L_x_1:
[----:B------:R-:W-:-:S13]  /*01b0*/  ISETP.GE.U32.AND P0, PT, R7, UR8, PT ;  /* 0x0000000807007c0c */ /* 0x000fda000bf06070 */
[----:B------:R-:W-:Y:S05]  /*01c0*/  @P0 BRA `(.L_x_2) ;  /* 0x0000000000240947 */ /* 0x000fea0003800000 */
[----:B------:R-:W0:Y:S02]  /*01d0*/  LDC.64 R2, c[0x0][0x388] ;  /* 0x0000e200ff027b82 */ /* 0x000e240000000a00 */
[----:B0-----:R-:W-:-:S05]  /*01e0*/  IMAD.WIDE.U32 R2, R7, 0x8, R2 ;  /* 0x0000000807027825 */ /* 0x001fca00078e0002 */
[----:B------:R-:W2:Y:S04]  /*01f0*/  LDG.E R4, desc[UR6][R2.64] ;  /* 0x0000000602047981 */ /* 0x000ea8000c1e1900 */
[----:B------:R-:W2:Y:S01]  /*0200*/  LDG.E R5, desc[UR6][R2.64+0x4] ;  /* 0x0000040602057981 */ /* 0x000ea2000c1e1900 */
[----:B------:R-:W0:Y:S01]  /*0210*/  S2UR UR5, SR_CgaCtaId ;  /* 0x00000000000579c3 */ /* 0x000e220000008800 */
[----:B------:R-:W-:Y:S02]  /*0220*/  UMOV UR4, 0x400 ;  /* 0x0000040000047882 */ /* 0x000fe40000000000 */
[----:B0-----:R-:W-:-:S06]  /*0230*/  ULEA UR4, UR5, UR4, 0x18 ;  /* 0x0000000405047291 */ /* 0x001fcc000f8ec0ff */
[----:B------:R-:W-:-:S05]  /*0240*/  LEA R0, R11, UR4, 0x3 ;  /* 0x000000040b007c11 */ /* 0x000fca000f8e18ff */
[----:B--2---:R0:W-:Y:S02]  /*0250*/  STS.64 [R0], R4 ;  /* 0x0000000400007388 */ /* 0x0041e40000000a00 */
.L_x_2:
[----:B------:R-:W-:Y:S05]  /*0260*/  BSYNC.RECONVERGENT B0 ;  /* 0x0000000000007941 */ /* 0x000fea0003800200 */
.L_x_0:
[----:B------:R-:W-:Y:S01]  /*0270*/  BAR.SYNC.DEFER_BLOCKING 0x0 ;  /* 0x0000000000007b1d */ /* 0x000fe20000010000 */
[----:B------:R-:W-:-:S13]  /*0280*/  ISETP.NE.AND P0, PT, R11, RZ, PT ;  /* 0x000000ff0b00720c */ /* 0x000fda0003f05270 */
[----:B------:R-:W-:Y:S05]  /*0290*/  @P0 EXIT ;  /* 0x000000000000094d */ /* 0x000fea0003800000 */
[----:B------:R-:W2:Y:S01]  /*02a0*/  S2UR UR5, SR_CgaCtaId ;  /* 0x00000000000579c3 */ /* 0x000ea20000008800 */
[----:B------:R-:W-:-:S07]  /*02b0*/  UMOV UR4, 0x400 ;  /* 0x0000040000047882 */ /* 0x000fce0000000000 */
[----:B------:R-:W3:Y:S01]  /*02c0*/  LDC.64 R2, c[0x0][0x390] ;  /* 0x0000e400ff027b82 */ /* 0x000ee20000000a00 */
[----:B--2---:R-:W-:Y:S01]  /*02d0*/  ULEA UR4, UR5, UR4, 0x18 ;  /* 0x0000000405047291 */ /* 0x004fe2000f8ec0ff */
[----:B---3--:R-:W-:-:S08]  /*02e0*/  IMAD.WIDE.U32 R2, R13, 0x8, R2 ;  /* 0x000000080d027825 */ /* 0x008fd000078e0002 */
[----:B0-----:R-:W0:Y:S04]  /*02f0*/  LDS.64 R4, [UR4] ;  /* 0x00000004ff047984 */ /* 0x001e280008000a00 */
[----:B0-----:R-:W-:Y:S04]  /*0300*/  STG.E desc[UR6][R2.64], R4 ;  /* 0x0000000402007986 */ /* 0x001fe8000c101906 */
[----:B------:R-:W-:Y:S01]  /*0310*/  STG.E desc[UR6][R2.64+0x4], R5 ;  /* 0x0000040502007986 */ /* 0x000fe2000c101906 */
[----:B------:R-:W-:Y:S05]  /*0320*/  EXIT ;  /* 0x000000000000794d */ /* 0x000fea0003800000 */
.L_x_3:
[----:B------:R-:W-:-:S00]  /*0330*/  BRA `(.L_x_3) ;  /* 0xfffffffc00fc7947 */ /* 0x000fc0000383ffff */
[----:B------:R-:W-:-:S00]  /*0340*/  NOP ;  /* 0x0000000000007918 */ /* 0x000fc00000000000 */
        /* <DEDUP_REMOVED lines=11> */
.L_x_167:


//--------------------- .text._Z12reduceKernelILj2EEviP6numberS1_ --------------------------
	.section	.text._Z12reduceKernelILj2EEviP6numberS1_,"ax",@progbits
	.align	128
        .global         _Z12reduceKernelILj2EEviP6numberS1_
        .type           _Z12reduceKernelILj2EEviP6numberS1_,@function
        .size           _Z12reduceKernelILj2EEviP6numberS1_,(.L_x_168 - _Z12reduceKernelILj2EEviP6numberS1_)
        .other          _Z12reduceKernelILj2EEviP6numberS1_,@"STO_CUDA_ENTRY STV_DEFAULT"
_Z12reduceKernelILj2EEviP6numberS1_:
.text._Z12reduceKernelILj2EEviP6numberS1_:
[----:B------:R-:W-:Y:S01]  /*0000*/  LDC R1, c[0x0][0x37c] ;  /* 0x0000df00ff017b82 */ /* 0x000fe20000000800 */
[----:B------:R-:W0:Y:S01]  /*0010*/  S2R R0, SR_CTAID.X ;  /* 0x0000000000007919 */ /* 0x000e220000002500 */
[----:B------:R-:W0:Y:S06]  /*0020*/  LDCU UR4, c[0x0][0x360] ;  /* 0x00006c00ff0477ac */ /* 0x000e2c0008000800 */
[----:B------:R-:W1:Y:S01]  /*0030*/  S2UR UR5, SR_CgaCtaId ;  /* 0x00000000000579c3 */ /* 0x000e620000008800 */
[----:B------:R-:W-:Y:S01]  /*0040*/  BSSY.RECONVERGENT B0, `(.L_x_4) ;  /* 0x000001e000007945 */ /* 0x000fe20003800200 */
[----:B------:R-:W2:Y:S01]  /*0050*/  S2R R2, SR_TID.X ;  /* 0x0000000000027919 */ /* 0x000ea20000002100 */
[----:B------:R-:W3:Y:S01]  /*0060*/  LDCU UR8, c[0x0][0x380] ;  /* 0x00007000ff0877ac */ /* 0x000ee20008000800 */
[----:B------:R-:W4:Y:S01]  /*0070*/  LDCU.64 UR6, c[0x0][0x358] ;  /* 0x00006b00ff0677ac */ /* 0x000f220008000a00 */
[----:B0-----:R-:W-:-:S04]  /*0080*/  IMAD R3, R0, UR4, RZ ;  /* 0x0000000400037c24 */ /* 0x001fc8000f8e02ff */
[----:B--2---:R-:W-:-:S04]  /*0090*/  IMAD R3, R3, 0x2, R2 ;  /* 0x0000000203037824 */ /* 0x004fc800078e0202 */
[----:B------:R-:W-:Y:S01]  /*00a0*/  VIADD R9, R3, UR4 ;  /* 0x0000000403097c36 */ /* 0x000fe20008000000 */
[----:B------:R-:W-:Y:S02]  /*00b0*/  UMOV UR4, 0x400 ;  /* 0x0000040000047882 */ /* 0x000fe40000000000 */
[----:B-1----:R-:W-:Y:S02]  /*00c0*/  ULEA UR4, UR5, UR4, 0x18 ;  /* 0x0000000405047291 */ /* 0x002fe4000f8ec0ff */
[----:B---3--:R-:W-:-:S04]  /*00d0*/  ISETP.GE.U32.AND P0, PT, R9, UR8, PT ;  /* 0x0000000809007c0c */ /* 0x008fc8000bf06070 */
[----:B------:R-:W-:-:S09]  /*00e0*/  LEA R8, R2, UR4, 0x3 ;  /* 0x0000000402087c11 */ /* 0x000fd2000f8e18ff */
[----:B----4-:R-:W-:Y:S05]  /*00f0*/  @P0 BRA `(.L_x_5) ;  /* 0x00000000002c0947 */ /* 0x010fea0003800000 */
[----:B------:R-:W0:Y:S02]  /*0100*/  LDC.64 R6, c[0x0][0x388] ;  /* 0x0000e200ff067b82 */ /* 0x000e240000000a00 */
[----:B0-----:R-:W-:-:S04]  /*0110*/  IMAD.WIDE.U32 R4, R3, 0x8, R6 ;  /* 0x0000000803047825 */ /* 0x001fc800078e0006 */
[----:B------:R-:W-:Y:S01]  /*0120*/  IMAD.WIDE.U32 R6, R9, 0x8, R6 ;  /* 0x0000000809067825 */ /* 0x000fe200078e0006 */
[----:B------:R-:W2:Y:S04]  /*0130*/  LDG.E R10, desc[UR6][R4.64] ;  /* 0x00000006040a7981 */ /* 0x000ea8000c1e1900 */
[----:B------:R-:W2:Y:S02]  /*0140*/  LDG.E R12, desc[UR6][R6.64] ;  /* 0x00000006060c7981 */ /* 0x000ea4000c1e1900 */
[----:B--2---:R-:W-:-:S13]  /*0150*/  ISETP.GT.AND P0, PT, R10, R12, PT ;  /* 0x0000000c0a00720c */ /* 0x004fda0003f04270 */
[----:B------:R-:W2:Y:S04]  /*0160*/  @P0 LDG.E R11, desc[UR6][R4.64+0x4] ;  /* 0x00000406040b0981 */ /* 0x000ea8000c1e1900 */
[----:B------:R-:W3:Y:S04]  /*0170*/  @!P0 LDG.E R13, desc[UR6][R6.64+0x4] ;  /* 0x00000406060d8981 */ /* 0x000ee8000c1e1900 */
[----:B--2---:R1:W-:Y:S04]  /*0180*/  @P0 STS.64 [R8], R10 ;  /* 0x0000000a08000388 */ /* 0x0043e80000000a00 */
[----:B---3--:R1:W-:Y:S01]  /*0190*/  @!P0 STS.64 [R8], R12 ;  /* 0x0000000c08008388 */ /* 0x0083e20000000a00 */
[----:B------:R-:W-:Y:S05]  /*01a0*/  BRA `(.L_x_6) ;  /* 0x00000000001c7947 */ /* 0x000fea0003800000 */
.L_x_5:
[----:B------:R-:W-:-:S13]  /*01b0*/  ISETP.GE.U32.AND P0, PT, R3, UR8, PT ;  /* 0x0000000803007c0c */ /* 0x000fda000bf06070 */
[----:B------:R-:W-:Y:S05]  /*01c0*/  @P0 BRA `(.L_x_6) ;  /* 0x0000000000140947 */ /* 0x000fea0003800000 */
[----:B------:R-:W0:Y:S02]  /*01d0*/  LDC.64 R4, c[0x0][0x388] ;  /* 0x0000e200ff047b82 */ /* 0x000e240000000a00 */
[----:B0-----:R-:W-:-:S05]  /*01e0*/  IMAD.WIDE.U32 R4, R3, 0x8, R4 ;  /* 0x0000000803047825 */ /* 0x001fca00078e0004 */
[----:B------:R-:W2:Y:S04]  /*01f0*/  LDG.E R6, desc[UR6][R4.64] ;  /* 0x0000000604067981 */ /* 0x000ea8000c1e1900 */
[----:B------:R-:W2:Y:S04]  /*0200*/  LDG.E R7, desc[UR6][R4.64+0x4] ;  /* 0x0000040604077981 */ /* 0x000ea8000c1e1900 */
[----:B--2---:R0:W-:Y:S02]  /*0210*/  STS.64 [R8], R6 ;  /* 0x0000000608007388 */ /* 0x0041e40000000a00 */
.L_x_6:
[----:B------:R-:W-:Y:S05]  /*0220*/  BSYNC.RECONVERGENT B0 ;  /* 0x0000000000007941 */ /* 0x000fea0003800200 */
.L_x_4:
[----:B------:R-:W-:Y:S01]  /*0230*/  BAR.SYNC.DEFER_BLOCKING 0x0 ;  /* 0x0000000000007b1d */ /* 0x000fe20000010000 */
[----:B------:R-:W-:-:S13]  /*0240*/  ISETP.GT.U32.AND P0, PT, R2, 0x1f, PT ;  /* 0x0000001f0200780c */ /* 0x000fda0003f04070 */
[----:B------:R-:W-:Y:S05]  /*0250*/  @P0 EXIT ;  /* 0x000000000000094d */ /* 0x000fea0003800000 */
[----:B------:R-:W-:Y:S01]  /*0260*/  VIADD R4, R3, 0x40 ;  /* 0x0000004003047836 */ /* 0x000fe20000000000 */
[----:B------:R-:W-:Y:S04]  /*0270*/  BSSY.RECONVERGENT B0, `(.L_x_7) ;  /* 0x0000010000007945 */ /* 0x000fe80003800200 */
[----:B------:R-:W-:-:S13]  /*0280*/  ISETP.GE.U32.AND P0, PT, R4, UR8, PT ;  /* 0x0000000804007c0c */ /* 0x000fda000bf06070 */
[----:B------:R-:W-:Y:S05]  /*0290*/  @P0 BRA `(.L_x_8) ;  /* 0x0000000000180947 */ /* 0x000fea0003800000 */
[----:B------:R-:W-:Y:S04]  /*02a0*/  LDS R3, [R8] ;  /* 0x0000000008037984 */ /* 0x000fe80000000800 */
[----:B------:R-:W2:Y:S02]  /*02b0*/  LDS.64 R4, [R8+0x8] ;  /* 0x0000080008047984 */ /* 0x000ea40000000a00 */
[----:B--2---:R-:W-:-:S13]  /*02c0*/  ISETP.GT.AND P0, PT, R3, R4, PT ;  /* 0x000000040300720c */ /* 0x004fda0003f04270 */
[----:B------:R-:W-:Y:S05]  /*02d0*/  @P0 BRA `(.L_x_9) ;  /* 0x0000000000240947 */ /* 0x000fea0003800000 */
[----:B------:R3:W-:Y:S01]  /*02e0*/  STS.64 [R8], R4 ;  /* 0x0000000408007388 */ /* 0x0007e20000000a00 */
[----:B------:R-:W-:Y:S05]  /*02f0*/  BRA `(.L_x_9) ;  /* 0x00000000001c7947 */ /* 0x000fea0003800000 */
.L_x_8:
[----:B------:R-:W-:-:S05]  /*0300*/  VIADD R3, R3, 0x1 ;  /* 0x0000000103037836 */ /* 0x000fca0000000000 */
[----:B------:R-:W-:-:S13]  /*0310*/  ISETP.GE.U32.AND P0, PT, R3, UR8, PT ;  /* 0x0000000803007c0c */ /* 0x000fda000bf06070 */
[----:B------:R-:W-:Y:S05]  /*0320*/  @P0 BRA `(.L_x_9) ;  /* 0x0000000000100947 */ /* 0x000fea0003800000 */
[----:B------:R-:W-:Y:S04]  /*0330*/  LDS R3, [R8] ;  /* 0x0000000008037984 */ /* 0x000fe80000000800 */
[----:B------:R-:W2:Y:S02]  /*0340*/  LDS.64 R4, [R8+0x8] ;  /* 0x0000080008047984 */ /* 0x000ea40000000a00 */
[----:B--2---:R-:W-:-:S13]  /*0350*/  ISETP.GT.AND P0, PT, R3, R4, PT ;  /* 0x000000040300720c */ /* 0x004fda0003f04270 */
[----:B------:R2:W-:Y:S02]  /*0360*/  @!P0 STS.64 [R8], R4 ;  /* 0x0000000408008388 */ /* 0x0005e40000000a00 */
.L_x_9:
[----:B------:R-:W-:Y:S05]  /*0370*/  BSYNC.RECONVERGENT B0 ;  /* 0x0000000000007941 */ /* 0x000fea0003800200 */
.L_x_7:
[----:B------:R-:W-:-:S13]  /*0380*/  ISETP.NE.AND P0, PT, R2, RZ, PT ;  /* 0x000000ff0200720c */ /* 0x000fda0003f05270 */
[----:B------:R-:W-:Y:S05]  /*0390*/  @P0 EXIT ;  /* 0x000000000000094d */ /* 0x000fea0003800000 */
[----:B--23--:R-:W2:Y:S01]  /*03a0*/  LDS.64 R4, [UR4] ;  /* 0x00000004ff047984 */ /* 0x00cea20008000a00 */
[----:B------:R-:W3:Y:S02]  /*03b0*/  LDC.64 R2, c[0x0][0x390] ;  /* 0x0000e400ff027b82 */ /* 0x000ee40000000a00 */
[----:B---3--:R-:W-:-:S05]  /*03c0*/  IMAD.WIDE.U32 R2, R0, 0x8, R2 ;  /* 0x0000000800027825 */ /* 0x008fca00078e0002 */
[----:B--2---:R-:W-:Y:S04]  /*03d0*/  STG.E desc[UR6][R2.64], R4 ;  /* 0x0000000402007986 */ /* 0x004fe8000c101906 */
[----:B------:R-:W-:Y:S01]  /*03e0*/  STG.E desc[UR6][R2.64+0x4], R5 ;  /* 0x0000040502007986 */ /* 0x000fe2000c101906 */
[----:B------:R-:W-:Y:S05]  /*03f0*/  EXIT ;  /* 0x000000000000794d */ /* 0x000fea0003800000 */
.L_x_10:
        /* <DEDUP_REMOVED lines=16> */
.L_x_168:


//--------------------- .text._Z12reduceKernelILj4EEviP6numberS1_ --------------------------
	.section	.text._Z12reduceKernelILj4EEviP6numberS1_,"ax",@progbits
	.align	128
        .global         _Z12reduceKernelILj4EEviP6numberS1_
        .type           _Z12reduceKernelILj4EEviP6numberS1_,@function
        .size           _Z12reduceKernelILj4EEviP6numberS1_,(.L_x_169 - _Z12reduceKernelILj4EEviP6numberS1_)
        .other          _Z12reduceKernelILj4EEviP6numberS1_,@"STO_CUDA_ENTRY STV_DEFAULT"
_Z12reduceKernelILj4EEviP6numberS1_:
.text._Z12reduceKernelILj4EEviP6numberS1_:
        /* <DEDUP_REMOVED lines=27> */
.L_x_12:
[----:B------:R-:W-:-:S13]  /*01b0*/  ISETP.GE.U32.AND P0, PT, R9, UR8, PT ;  /* 0x0000000809007c0c */ /* 0x000fda000bf06070 */
[----:B------:R-:W-:Y:S05]  /*01c0*/  @P0 BRA `(.L_x_13) ;  /* 0x0000000000140947 */ /* 0x000fea0003800000 */
[----:B------:R-:W0:Y:S02]  /*01d0*/  LDC.64 R4, c[0x0][0x388] ;  /* 0x0000e200ff047b82 */ /* 0x000e240000000a00 */
[----:B0-----:R-:W-:-:S05]  /*01e0*/  IMAD.WIDE.U32 R4, R9, 0x8, R4 ;  /* 0x0000000809047825 */ /* 0x001fca00078e0004 */
[----:B------:R-:W2:Y:S04]  /*01f0*/  LDG.E R6, desc[UR6][R4.64] ;  /* 0x0000000604067981 */ /* 0x000ea8000c1e1900 */
[----:B------:R-:W2:Y:S04]  /*0200*/  LDG.E R7, desc[UR6][R4.64+0x4] ;  /* 0x0000040604077981 */ /* 0x000ea8000c1e1900 */
[----:B--2---:R0:W-:Y:S02]  /*0210*/  STS.64 [R3], R6 ;  /* 0x0000000603007388 */ /* 0x0041e40000000a00 */
.L_x_13:
[----:B------:R-:W-:Y:S05]  /*0220*/  BSYNC.RECONVERGENT B0 ;  /* 0x0000000000007941 */ /* 0x000fea0003800200 */
.L_x_11:
[----:B------:R-:W-:Y:S01]  /*0230*/  BAR.SYNC.DEFER_BLOCKING 0x0 ;  /* 0x0000000000007b1d */ /* 0x000fe20000010000 */
[----:B------:R-:W-:-:S13]  /*0240*/  ISETP.GT.U32.AND P0, PT, R2, 0x1f, PT ;  /* 0x0000001f0200780c */ /* 0x000fda0003f04070 */
[----:B------:R-:W-:Y:S05]  /*0250*/  @P0 EXIT ;  /* 0x000000000000094d */ /* 0x000fea0003800000 */
[----:B------:R-:W-:Y:S01]  /*0260*/  VIADD R4, R9, 0x40 ;  /* 0x0000004009047836 */ /* 0x000fe20000000000 */
[----:B------:R-:W-:Y:S04]  /*0270*/  BSSY.RECONVERGENT B0, `(.L_x_14) ;  /* 0x000001e000007945 */ /* 0x000fe80003800200 */
[----:B------:R-:W-:-:S13]  /*0280*/  ISETP.GE.U32.AND P0, PT, R4, UR8, PT ;  /* 0x0000000804007c0c */ /* 0x000fda000bf06070 */
[----:B------:R-:W-:Y:S05]  /*0290*/  @P0 BRA `(.L_x_15) ;  /* 0x00000000002c0947 */ /* 0x000fea0003800000 */
[----:B0-----:R-:W-:Y:S04]  /*02a0*/  LDS.64 R6, [R3] ;  /* 0x0000000003067984 */ /* 0x001fe80000000a00 */
[----:B------:R-:W0:Y:S04]  /*02b0*/  LDS.64 R4, [R3+0x10] ;  /* 0x0000100003047984 */ /* 0x000e280000000a00 */
[----:B------:R-:W2:Y:S01]  /*02c0*/  LDS R8, [R3+0x8] ;  /* 0x0000080003087984 */ /* 0x000ea20000000800 */
[----:B0-----:R-:W-:-:S13]  /*02d0*/  ISETP.GT.AND P0, PT, R6, R4, PT ;  /* 0x000000040600720c */ /* 0x001fda0003f04270 */
[----:B------:R-:W-:Y:S02]  /*02e0*/  @!P0 IMAD.MOV.U32 R6, RZ, RZ, R4 ;  /* 0x000000ffff068224 */ /* 0x000fe400078e0004 */
[----:B------:R-:W-:-:S03]  /*02f0*/  @!P0 IMAD.MOV.U32 R7, RZ, RZ, R5 ;  /* 0x000000ffff078224 */ /* 0x000fc600078e0005 */
[----:B--2---:R-:W-:-:S13]  /*0300*/  ISETP.GT.AND P1, PT, R6, R8, PT ;  /* 0x000000080600720c */ /* 0x004fda0003f24270 */
[----:B------:R-:W0:Y:S04]  /*0310*/  @!P1 LDS R9, [R3+0xc] ;  /* 0x00000c0003099984 */ /* 0x000e280000000800 */
[----:B------:R4:W-:Y:S04]  /*0320*/  @P1 STS.64 [R3], R6 ;  /* 0x0000000603001388 */ /* 0x0009e80000000a00 */
[----:B0-----:R4:W-:Y:S01]  /*0330*/  @!P1 STS.64 [R3], R8 ;  /* 0x0000000803009388 */ /* 0x0019e20000000a00 */
[----:B------:R-:W-:Y:S05]  /*0340*/  BRA `(.L_x_16) ;  /* 0x0000000000407947 */ /* 0x000fea0003800000 */
.L_x_15:
[C---:B------:R-:W-:Y:S01]  /*0350*/  VIADD R4, R9.reuse, 0x2 ;  /* 0x0000000209047836 */ /* 0x040fe20000000000 */
[----:B------:R-:W-:Y:S01]  /*0360*/  BSSY.RECONVERGENT B1, `(.L_x_17) ;  /* 0x0000009000017945 */ /* 0x000fe20003800200 */
[----:B------:R-:W-:-:S03]  /*0370*/  VIADD R9, R9, 0x1 ;  /* 0x0000000109097836 */ /* 0x000fc60000000000 */
[----:B------:R-:W-:Y:S02]  /*0380*/  ISETP.GE.U32.AND P1, PT, R4, UR8, PT ;  /* 0x0000000804007c0c */ /* 0x000fe4000bf26070 */
[----:B------:R-:W-:-:S11]  /*0390*/  ISETP.GE.U32.AND P0, PT, R9, UR8, PT ;  /* 0x0000000809007c0c */ /* 0x000fd6000bf06070 */
[----:B------:R-:W-:Y:S05]  /*03a0*/  @P1 BRA `(.L_x_18) ;  /* 0x0000000000101947 */ /* 0x000fea0003800000 */
[----:B0-----:R-:W-:Y:S04]  /*03b0*/  LDS R7, [R3] ;  /* 0x0000000003077984 */ /* 0x001fe80000000800 */
[----:B------:R-:W0:Y:S02]  /*03c0*/  LDS.64 R4, [R3+0x10] ;  /* 0x0000100003047984 */ /* 0x000e240000000a00 */
[----:B0-----:R-:W-:-:S13]  /*03d0*/  ISETP.GT.AND P1, PT, R7, R4, PT ;  /* 0x000000040700720c */ /* 0x001fda0003f24270 */
[----:B------:R2:W-:Y:S02]  /*03e0*/  @!P1 STS.64 [R3], R4 ;  /* 0x0000000403009388 */ /* 0x0005e40000000a00 */
.L_x_18:
[----:B------:R-:W-:Y:S05]  /*03f0*/  BSYNC.RECONVERGENT B1 ;  /* 0x0000000000017941 */ /* 0x000fea0003800200 */
.L_x_17:
[----:B------:R-:W-:Y:S05]  /*0400*/  @P0 BRA `(.L_x_16) ;  /* 0x0000000000100947 */ /* 0x000fea0003800000 */
[----:B0-----:R-:W-:Y:S04]  /*0410*/  LDS R7, [R3] ;  /* 0x0000000003077984 */ /* 0x001fe80000000800 */
[----:B--2---:R-:W0:Y:S02]  /*0420*/  LDS.64 R4, [R3+0x8] ;  /* 0x0000080003047984 */ /* 0x004e240000000a00 */
[----:B0-----:R-:W-:-:S13]  /*0430*/  ISETP.GT.AND P0, PT, R7, R4, PT ;  /* 0x000000040700720c */ /* 0x001fda0003f04270 */
[----:B------:R3:W-:Y:S02]  /*0440*/  @!P0 STS.64 [R3], R4 ;  /* 0x0000000403008388 */ /* 0x0007e40000000a00 */
.L_x_16:
[----:B------:R-:W-:Y:S05]  /*0450*/  BSYNC.RECONVERGENT B0 ;  /* 0x0000000000007941 */ /* 0x000fea0003800200 */
.L_x_14:
[----:B------:R-:W-:-:S13]  /*0460*/  ISETP.NE.AND P0, PT, R2, RZ, PT ;  /* 0x000000ff0200720c */ /* 0x000fda0003f05270 */
[----:B------:R-:W-:Y:S05]  /*0470*/  @P0 EXIT ;  /* 0x000000000000094d */ /* 0x000fea0003800000 */
[----:B--23--:R-:W2:Y:S01]  /*0480*/  LDS.64 R4, [UR4] ;  /* 0x00000004ff047984 */ /* 0x00cea20008000a00 */
[----:B01--4-:R-:W0:Y:S02]  /*0490*/  LDC.64 R2, c[0x0][0x390] ;  /* 0x0000e400ff027b82 */ /* 0x013e240000000a00 */
[----:B0-----:R-:W-:-:S05]  /*04a0*/  IMAD.WIDE.U32 R2, R0, 0x8, R2 ;  /* 0x0000000800027825 */ /* 0x001fca00078e0002 */
[----:B--2---:R-:W-:Y:S04]  /*04b0*/  STG.E desc[UR6][R2.64], R4 ;  /* 0x0000000402007986 */ /* 0x004fe8000c101906 */
[----:B------:R-:W-:Y:S01]  /*04c0*/  STG.E desc[UR6][R2.64+0x4], R5 ;  /* 0x0000040502007986 */ /* 0x000fe2000c101906 */
[----:B------:R-:W-:Y:S05]  /*04d0*/  EXIT ;  /* 0x000000000000794d */ /* 0x000fea0003800000 */
.L_x_19:
        /* <DEDUP_REMOVED lines=10> */
.L_x_169:


//--------------------- .text._Z12reduceKernelILj8EEviP6numberS1_ --------------------------
	.section	.text._Z12reduceKernelILj8EEviP6numberS1_,"ax",@progbits
	.align	128
        .global         _Z12reduceKernelILj8EEviP6numberS1_
        .type           _Z12reduceKernelILj8EEviP6numberS1_,@function
        .size           _Z12reduceKernelILj8EEviP6numberS1_,(.L_x_170 - _Z12reduceKernelILj8EEviP6numberS1_)
        .other          _Z12reduceKernelILj8EEviP6numberS1_,@"STO_CUDA_ENTRY STV_DEFAULT"
_Z12reduceKernelILj8EEviP6numberS1_:
.text._Z12reduceKernelILj8EEviP6numberS1_:
        /* <DEDUP_REMOVED lines=27> */
.L_x_21:
[----:B------:R-:W-:-:S13]  /*01b0*/  ISETP.GE.U32.AND P0, PT, R9, UR8, PT ;  /* 0x0000000809007c0c */ /* 0x000fda000bf06070 */
[----:B------:R-:W-:Y:S05]  /*01c0*/  @P0 BRA `(.L_x_22) ;  /* 0x0000000000140947 */ /* 0x000fea0003800000 */
[----:B------:R-:W0:Y:S02]  /*01d0*/  LDC.64 R4, c[0x0][0x388] ;  /* 0x0000e200ff047b82 */ /* 0x000e240000000a00 */
[----:B0-----:R-:W-:-:S05]  /*01e0*/  IMAD.WIDE.U32 R4, R9, 0x8, R4 ;  /* 0x0000000809047825 */ /* 0x001fca00078e0004 */
[----:B------:R-:W2:Y:S04]  /*01f0*/  LDG.E R6, desc[UR6][R4.64] ;  /* 0x0000000604067981 */ /* 0x000ea8000c1e1900 */
[----:B------:R-:W2:Y:S04]  /*0200*/  LDG.E R7, desc[UR6][R4.64+0x4] ;  /* 0x0000040604077981 */ /* 0x000ea8000c1e1900 */
[----:B--2---:R0:W-:Y:S02]  /*0210*/  STS.64 [R3], R6 ;  /* 0x0000000603007388 */ /* 0x0041e40000000a00 */
.L_x_22:
[----:B------:R-:W-:Y:S05]  /*0220*/  BSYNC.RECONVERGENT B0 ;  /* 0x0000000000007941 */ /* 0x000fea0003800200 */
.L_x_20:
        /* <DEDUP_REMOVED lines=9> */
[----:B------:R-:W2:Y:S04]  /*02c0*/  LDS.64 R8, [R3+0x10] ;  /* 0x0000100003087984 */ /* 0x000ea80000000a00 */
[----:B-1----:R-:W1:Y:S01]  /*02d0*/  LDS R10, [R3+0x8] ;  /* 0x00000800030a7984 */ /* 0x002e620000000800 */
[----:B0-----:R-:W-:-:S13]  /*02e0*/  ISETP.GT.AND P0, PT, R6, R4, PT ;  /* 0x000000040600720c */ /* 0x001fda0003f04270 */
[----:B------:R-:W-:Y:S02]  /*02f0*/  @!P0 IMAD.MOV.U32 R6, RZ, RZ, R4 ;  /* 0x000000ffff068224 */ /* 0x000fe400078e0004 */
[----:B------:R-:W-:-:S03]  /*0300*/  @!P0 IMAD.MOV.U32 R7, RZ, RZ, R5 ;  /* 0x000000ffff078224 */ /* 0x000fc600078e0005 */
[----:B--2---:R-:W-:-:S13]  /*0310*/  ISETP.GT.AND P1, PT, R6, R8, PT ;  /* 0x000000080600720c */ /* 0x004fda0003f24270 */
[----:B------:R-:W-:Y:S02]  /*0320*/  @!P1 IMAD.MOV.U32 R6, RZ, RZ, R8 ;  /* 0x000000ffff069224 */ /* 0x000fe400078e0008 */
[----:B------:R-:W-:-:S03]  /*0330*/  @!P1 IMAD.MOV.U32 R7, RZ, RZ, R9 ;  /* 0x000000ffff079224 */ /* 0x000fc600078e0009 */
[----:B-1----:R-:W-:-:S13]  /*0340*/  ISETP.GT.AND P2, PT, R6, R10, PT ;  /* 0x0000000a0600720c */ /* 0x002fda0003f44270 */
[----:B------:R-:W0:Y:S04]  /*0350*/  @!P2 LDS R11, [R3+0xc] ;  /* 0x00000c00030ba984 */ /* 0x000e280000000800 */
[----:B------:R1:W-:Y:S04]  /*0360*/  @P2 STS.64 [R3], R6 ;  /* 0x0000000603002388 */ /* 0x0003e80000000a00 */
[----:B0-----:R1:W-:Y:S01]  /*0370*/  @!P2 STS.64 [R3], R10 ;  /* 0x0000000a0300a388 */ /* 0x0013e20000000a00 */
[----:B------:R-:W-:Y:S05]  /*0380*/  BRA `(.L_x_25) ;  /* 0x0000000000647947 */ /* 0x000fea0003800000 */
.L_x_24:
[C---:B------:R-:W-:Y:S01]  /*0390*/  VIADD R4, R9.reuse, 0x4 ;  /* 0x0000000409047836 */ /* 0x040fe20000000000 */
[----:B------:R-:W-:Y:S01]  /*03a0*/  BSSY.RECONVERGENT B1, `(.L_x_26) ;  /* 0x000000b000017945 */ /* 0x000fe20003800200 */
[C---:B------:R-:W-:Y:S02]  /*03b0*/  VIADD R5, R9.reuse, 0x2 ;  /* 0x0000000209057836 */ /* 0x040fe40000000000 */
[----:B------:R-:W-:Y:S01]  /*03c0*/  VIADD R9, R9, 0x1 ;  /* 0x0000000109097836 */ /* 0x000fe20000000000 */
[----:B------:R-:W-:Y:S02]  /*03d0*/  ISETP.GE.U32.AND P2, PT, R4, UR8, PT ;  /* 0x0000000804007c0c */ /* 0x000fe4000bf46070 */
[----:B------:R-:W-:Y:S02]  /*03e0*/  ISETP.GE.U32.AND P0, PT, R5, UR8, PT ;  /* 0x0000000805007c0c */ /* 0x000fe4000bf06070 */
[----:B------:R-:W-:-:S09]  /*03f0*/  ISETP.GE.U32.AND P1, PT, R9, UR8, PT ;  /* 0x0000000809007c0c */ /* 0x000fd2000bf26070 */
[----:B------:R-:W-:Y:S05]  /*0400*/  @P2 BRA `(.L_x_27) ;  /* 0x0000000000102947 */ /* 0x000fea0003800000 */
[----:B0-----:R-:W-:Y:S04]  /*0410*/  LDS R7, [R3] ;  /* 0x0000000003077984 */ /* 0x001fe80000000800 */
[----:B------:R-:W0:Y:S02]  /*0420*/  LDS.64 R4, [R3+0x20] ;  /* 0x0000200003047984 */ /* 0x000e240000000a00 */
[----:B0-----:R-:W-:-:S13]  /*0430*/  ISETP.GT.AND P2, PT, R7, R4, PT ;  /* 0x000000040700720c */ /* 0x001fda0003f44270 */
[----:B------:R2:W-:Y:S02]  /*0440*/  @!P2 STS.64 [R3], R4 ;  /* 0x000000040300a388 */ /* 0x0005e40000000a00 */
.L_x_27:
[----:B------:R-:W-:Y:S05]  /*0450*/  BSYNC.RECONVERGENT B1 ;  /* 0x0000000000017941 */ /* 0x000fea0003800200 */
.L_x_26:
[----:B------:R-:W-:Y:S04]  /*0460*/  BSSY.RECONVERGENT B1, `(.L_x_28) ;  /* 0x0000006000017945 */ /* 0x000fe80003800200 */
[----:B------:R-:W-:Y:S05]  /*0470*/  @P0 BRA `(.L_x_29) ;  /* 0x0000000000100947 */ /* 0x000fea0003800000 */
[----:B0-----:R-:W-:Y:S04]  /*0480*/  LDS R7, [R3] ;  /* 0x0000000003077984 */ /* 0x001fe80000000800 */
[----:B--2---:R-:W0:Y:S02]  /*0490*/  LDS.64 R4, [R3+0x10] ;  /* 0x0000100003047984 */ /* 0x004e240000000a00 */
[----:B0-----:R-:W-:-:S13]  /*04a0*/  ISETP.GT.AND P0, PT, R7, R4, PT ;  /* 0x000000040700720c */ /* 0x001fda0003f04270 */
[----:B------:R3:W-:Y:S02]  /*04b0*/  @!P0 STS.64 [R3], R4 ;  /* 0x0000000403008388 */ /* 0x0007e40000000a00 */
.L_x_29:
[----:B------:R-:W-:Y:S05]  /*04c0*/  BSYNC.RECONVERGENT B1 ;  /* 0x0000000000017941 */ /* 0x000fea0003800200 */
.L_x_28:
[----:B------:R-:W-:Y:S05]  /*04d0*/  @P1 BRA `(.L_x_25) ;  /* 0x0000000000101947 */ /* 0x000fea0003800000 */
[----:B0-----:R-:W-:Y:S04]  /*04e0*/  LDS R7, [R3] ;  /* 0x0000000003077984 */ /* 0x001fe80000000800 */
[----:B--23--:R-:W0:Y:S02]  /*04f0*/  LDS.64 R4, [R3+0x8] ;  /* 0x0000080003047984 */ /* 0x00ce240000000a00 */
[----:B0-----:R-:W-:-:S13]  /*0500*/  ISETP.GT.AND P0, PT, R7, R4, PT ;  /* 0x000000040700720c */ /* 0x001fda0003f04270 */
[----:B------:R4:W-:Y:S02]  /*0510*/  @!P0 STS.64 [R3], R4 ;  /* 0x0000000403008388 */ /* 0x0009e40000000a00 */
.L_x_25:
[----:B------:R-:W-:Y:S05]  /*0520*/  BSYNC.RECONVERGENT B0 ;  /* 0x0000000000007941 */ /* 0x000fea0003800200 */
.L_x_23:
[----:B------:R-:W-:-:S13]  /*0530*/  ISETP.NE.AND P0, PT, R2, RZ, PT ;  /* 0x000000ff0200720c */ /* 0x000fda0003f05270 */
[----:B------:R-:W-:Y:S05]  /*0540*/  @P0 EXIT ;  /* 0x000000000000094d */ /* 0x000fea0003800000 */
[----:B--234-:R-:W2:Y:S01]  /*0550*/  LDS.64 R4, [UR4] ;  /* 0x00000004ff047984 */ /* 0x01cea20008000a00 */
[----:B01----:R-:W0:Y:S02]  /*0560*/  LDC.64 R2, c[0x0][0x390] ;  /* 0x0000e400ff027b82 */ /* 0x003e240000000a00 */
[----:B0-----:R-:W-:-:S05]  /*0570*/  IMAD.WIDE.U32 R2, R0, 0x8, R2 ;  /* 0x0000000800027825 */ /* 0x001fca00078e0002 */
[----:B--2---:R-:W-:Y:S04]  /*0580*/  STG.E desc[UR6][R2.64], R4 ;  /* 0x0000000402007986 */ /* 0x004fe8000c101906 */
[----:B------:R-:W-:Y:S01]  /*0590*/  STG.E desc[UR6][R2.64+0x4], R5 ;  /* 0x0000040502007986 */ /* 0x000fe2000c101906 */
[----:B------:R-:W-:Y:S05]  /*05a0*/  EXIT ;  /* 0x000000000000794d */ /* 0x000fea0003800000 */
.L_x_30:
        /* <DEDUP_REMOVED lines=13> */
.L_x_170:


//--------------------- .text._Z12reduceKernelILj16EEviP6numberS1_ --------------------------
	.section	.text._Z12reduceKernelILj16EEviP6numberS1_,"ax",@progbits
	.align	128
        .global         _Z12reduceKernelILj16EEviP6numberS1_
        .type           _Z12reduceKernelILj16EEviP6numberS1_,@function
        .size           _Z12reduceKernelILj16EEviP6numberS1_,(.L_x_171 - _Z12reduceKernelILj16EEviP6numberS1_)
        .other          _Z12reduceKernelILj16EEviP6numberS1_,@"STO_CUDA_ENTRY STV_DEFAULT"
_Z12reduceKernelILj16EEviP6numberS1_:
.text._Z12reduceKernelILj16EEviP6numberS1_:
        /* <DEDUP_REMOVED lines=27> */
.L_x_32:
[----:B------:R-:W-:-:S13]  /*01b0*/  ISETP.GE.U32.AND P0, PT, R9, UR8, PT ;  /* 0x0000000809007c0c */ /* 0x000fda000bf06070 */
[----:B------:R-:W-:Y:S05]  /*01c0*/  @P0 BRA `(.L_x_33) ;  /* 0x0000000000140947 */ /* 0x000fea0003800000 */
[----:B------:R-:W0:Y:S02]  /*01d0*/  LDC.64 R4, c[0x0][0x388] ;  /* 0x0000e200ff047b82 */ /* 0x000e240000000a00 */
[----:B0-----:R-:W-:-:S05]  /*01e0*/  IMAD.WIDE.U32 R4, R9, 0x8, R4 ;  /* 0x0000000809047825 */ /* 0x001fca00078e0004 */
[----:B------:R-:W2:Y:S04]  /*01f0*/  LDG.E R6, desc[UR6][R4.64] ;  /* 0x0000000604067981 */ /* 0x000ea8000c1e1900 */
[----:B------:R-:W2:Y:S04]  /*0200*/  LDG.E R7, desc[UR6][R4.64+0x4] ;  /* 0x0000040604077981 */ /* 0x000ea8000c1e1900 */
[----:B--2---:R0:W-:Y:S02]  /*0210*/  STS.64 [R3], R6 ;  /* 0x0000000603007388 */ /* 0x0041e40000000a00 */
.L_x_33:
[----:B------:R-:W-:Y:S05]  /*0220*/  BSYNC.RECONVERGENT B0 ;  /* 0x0000000000007941 */ /* 0x000fea0003800200 */
.L_x_31:
        /* <DEDUP_REMOVED lines=10> */
[----:B-1----:R-:W1:Y:S04]  /*02d0*/  LDS.64 R10, [R3+0x10] ;  /* 0x00001000030a7984 */ /* 0x002e680000000a00 */
[----:B------:R-:W3:Y:S01]  /*02e0*/  LDS R12, [R3+0x8] ;  /* 0x00000800030c7984 */ /* 0x000ee20000000800 */
[----:B0-----:R-:W-:-:S13]  /*02f0*/  ISETP.GT.AND P0, PT, R6, R4, PT ;  /* 0x000000040600720c */ /* 0x001fda0003f04270 */
[----:B------:R-:W-:Y:S02]  /*0300*/  @!P0 IMAD.MOV.U32 R6, RZ, RZ, R4 ;  /* 0x000000ffff068224 */ /* 0x000fe400078e0004 */
[----:B------:R-:W-:-:S03]  /*0310*/  @!P0 IMAD.MOV.U32 R7, RZ, RZ, R5 ;  /* 0x000000ffff078224 */ /* 0x000fc600078e0005 */
[----:B--2---:R-:W-:-:S13]  /*0320*/  ISETP.GT.AND P1, PT, R6, R8, PT ;  /* 0x000000080600720c */ /* 0x004fda0003f24270 */
[----:B------:R-:W-:Y:S02]  /*0330*/  @!P1 IMAD.MOV.U32 R6, RZ, RZ, R8 ;  /* 0x000000ffff069224 */ /* 0x000fe400078e0008 */
[----:B------:R-:W-:-:S03]  /*0340*/  @!P1 IMAD.MOV.U32 R7, RZ, RZ, R9 ;  /* 0x000000ffff079224 */ /* 0x000fc600078e0009 */
[----:B-1----:R-:W-:-:S13]  /*0350*/  ISETP.GT.AND P2, PT, R6, R10, PT ;  /* 0x0000000a0600720c */ /* 0x002fda0003f44270 */
[----:B------:R-:W-:Y:S02]  /*0360*/  @!P2 IMAD.MOV.U32 R6, RZ, RZ, R10 ;  /* 0x000000ffff06a224 */ /* 0x000fe400078e000a */
[----:B------:R-:W-:-:S03]  /*0370*/  @!P2 IMAD.MOV.U32 R7, RZ, RZ, R11 ;  /* 0x000000ffff07a224 */ /* 0x000fc600078e000b */
[----:B---3--:R-:W-:-:S13]  /*0380*/  ISETP.GT.AND P3, PT, R6, R12, PT ;  /* 0x0000000c0600720c */ /* 0x008fda0003f64270 */
[----:B------:R-:W0:Y:S04]  /*0390*/  @!P3 LDS R13, [R3+0xc] ;  /* 0x00000c00030db984 */ /* 0x000e280000000800 */
[----:B------:R1:W-:Y:S04]  /*03a0*/  @P3 STS.64 [R3], R6 ;  /* 0x0000000603003388 */ /* 0x0003e80000000a00 */
[----:B0-----:R1:W-:Y:S01]  /*03b0*/  @!P3 STS.64 [R3], R12 ;  /* 0x0000000c0300b388 */ /* 0x0013e20000000a00 */
[----:B------:R-:W-:Y:S05]  /*03c0*/  BRA `(.L_x_36) ;  /* 0x0000000000887947 */ /* 0x000fea0003800000 */
.L_x_35:
[C---:B------:R-:W-:Y:S01]  /*03d0*/  VIADD R4, R9.reuse, 0x8 ;  /* 0x0000000809047836 */ /* 0x040fe20000000000 */
[----:B------:R-:W-:Y:S01]  /*03e0*/  BSSY.RECONVERGENT B1, `(.L_x_37) ;  /* 0x000000d000017945 */ /* 0x000fe20003800200 */
[C---:B------:R-:W-:Y:S02]  /*03f0*/  VIADD R5, R9.reuse, 0x4 ;  /* 0x0000000409057836 */ /* 0x040fe40000000000 */
[C---:B0-----:R-:W-:Y:S01]  /*0400*/  VIADD R6, R9.reuse, 0x2 ;  /* 0x0000000209067836 */ /* 0x041fe20000000000 */
[----:B------:R-:W-:Y:S01]  /*0410*/  ISETP.GE.U32.AND P3, PT, R4, UR8, PT ;  /* 0x0000000804007c0c */ /* 0x000fe2000bf66070 */
[----:B------:R-:W-:Y:S01]  /*0420*/  VIADD R9, R9, 0x1 ;  /* 0x0000000109097836 */ /* 0x000fe20000000000 */
[----:B------:R-:W-:Y:S02]  /*0430*/  ISETP.GE.U32.AND P0, PT, R5, UR8, PT ;  /* 0x0000000805007c0c */ /* 0x000fe4000bf06070 */
[----:B------:R-:W-:Y:S02]  /*0440*/  ISETP.GE.U32.AND P1, PT, R6, UR8, PT ;  /* 0x0000000806007c0c */ /* 0x000fe4000bf26070 */
[----:B------:R-:W-:-:S07]  /*0450*/  ISETP.GE.U32.AND P2, PT, R9, UR8, PT ;  /* 0x0000000809007c0c */ /* 0x000fce000bf46070 */
[----:B------:R-:W-:Y:S06]  /*0460*/  @P3 BRA `(.L_x_38) ;  /* 0x0000000000103947 */ /* 0x000fec0003800000 */
[----:B------:R-:W-:Y:S04]  /*0470*/  LDS R7, [R3] ;  /* 0x0000000003077984 */ /* 0x000fe80000000800 */
[----:B------:R-:W0:Y:S02]  /*0480*/  LDS.64 R4, [R3+0x40] ;  /* 0x0000400003047984 */ /* 0x000e240000000a00 */
[----:B0-----:R-:W-:-:S13]  /*0490*/  ISETP.GT.AND P3, PT, R7, R4, PT ;  /* 0x000000040700720c */ /* 0x001fda0003f64270 */
[----:B------:R0:W-:Y:S02]  /*04a0*/  @!P3 STS.64 [R3], R4 ;  /* 0x000000040300b388 */ /* 0x0001e40000000a00 */
.L_x_38:
[----:B------:R-:W-:Y:S05]  /*04b0*/  BSYNC.RECONVERGENT B1 ;  /* 0x0000000000017941 */ /* 0x000fea0003800200 */
.L_x_37:
[----:B------:R-:W-:Y:S04]  /*04c0*/  BSSY.RECONVERGENT B1, `(.L_x_39) ;  /* 0x0000006000017945 */ /* 0x000fe80003800200 */
[----:B------:R-:W-:Y:S05]  /*04d0*/  @P0 BRA `(.L_x_40) ;  /* 0x0000000000100947 */ /* 0x000fea0003800000 */
[----:B------:R-:W-:Y:S04]  /*04e0*/  LDS R7, [R3] ;  /* 0x0000000003077984 */ /* 0x000fe80000000800 */
[----:B0-----:R-:W0:Y:S02]  /*04f0*/  LDS.64 R4, [R3+0x20] ;  /* 0x0000200003047984 */ /* 0x001e240000000a00 */
[----:B0-----:R-:W-:-:S13]  /*0500*/  ISETP.GT.AND P0, PT, R7, R4, PT ;  /* 0x000000040700720c */ /* 0x001fda0003f04270 */
[----:B------:R2:W-:Y:S02]  /*0510*/  @!P0 STS.64 [R3], R4 ;  /* 0x0000000403008388 */ /* 0x0005e40000000a00 */
.L_x_40:
[----:B------:R-:W-:Y:S05]  /*0520*/  BSYNC.RECONVERGENT B1 ;  /* 0x0000000000017941 */ /* 0x000fea0003800200 */
.L_x_39:
[----:B------:R-:W-:Y:S04]  /*0530*/  BSSY.RECONVERGENT B1, `(.L_x_41) ;  /* 0x0000006000017945 */ /* 0x000fe80003800200 */
[----:B------:R-:W-:Y:S05]  /*0540*/  @P1 BRA `(.L_x_42) ;  /* 0x0000000000101947 */ /* 0x000fea0003800000 */
[----:B------:R-:W-:Y:S04]  /*0550*/  LDS R7, [R3] ;  /* 0x0000000003077984 */ /* 0x000fe80000000800 */
[----:B0-2---:R-:W0:Y:S02]  /*0560*/  LDS.64 R4, [R3+0x10] ;  /* 0x0000100003047984 */ /* 0x005e240000000a00 */
[----:B0-----:R-:W-:-:S13]  /*0570*/  ISETP.GT.AND P0, PT, R7, R4, PT ;  /* 0x000000040700720c */ /* 0x001fda0003f04270 */
[----:B------:R3:W-:Y:S02]  /*0580*/  @!P0 STS.64 [R3], R4 ;  /* 0x0000000403008388 */ /* 0x0007e40000000a00 */
.L_x_42:
[----:B------:R-:W-:Y:S05]  /*0590*/  BSYNC.RECONVERGENT B1 ;  /* 0x0000000000017941 */ /* 0x000fea0003800200 */
.L_x_41:
[----:B------:R-:W-:Y:S05]  /*05a0*/  @P2 BRA `(.L_x_36) ;  /* 0x0000000000102947 */ /* 0x000fea0003800000 */
[----:B------:R-:W-:Y:S04]  /*05b0*/  LDS R7, [R3] ;  /* 0x0000000003077984 */ /* 0x000fe80000000800 */
[----:B0-23--:R-:W0:Y:S02]  /*05c0*/  LDS.64 R4, [R3+0x8] ;  /* 0x0000080003047984 */ /* 0x00de240000000a00 */
[----:B0-----:R-:W-:-:S13]  /*05d0*/  ISETP.GT.AND P0, PT, R7, R4, PT ;  /* 0x000000040700720c */ /* 0x001fda0003f04270 */
[----:B------:R4:W-:Y:S02]  /*05e0*/  @!P0 STS.64 [R3], R4 ;  /* 0x0000000403008388 */ /* 0x0009e40000000a00 */
.L_x_36:
[----:B------:R-:W-:Y:S05]  /*05f0*/  BSYNC.RECONVERGENT B0 ;  /* 0x0000000000007941 */ /* 0x000fea0003800200 */
.L_x_34:
[----:B------:R-:W-:-:S13]  /*0600*/  ISETP.NE.AND P0, PT, R2, RZ, PT ;  /* 0x000000ff0200720c */ /* 0x000fda0003f05270 */
[----:B------:R-:W-:Y:S05]  /*0610*/  @P0 EXIT ;  /* 0x000000000000094d */ /* 0x000fea0003800000 */
[----:B0-234-:R-:W0:Y:S01]  /*0620*/  LDS.64 R4, [UR4] ;  /* 0x00000004ff047984 */ /* 0x01de220008000a00 */
[----:B-1----:R-:W1:Y:S02]  /*0630*/  LDC.64 R2, c[0x0][0x390] ;  /* 0x0000e400ff027b82 */ /* 0x002e640000000a00 */
[----:B-1----:R-:W-:-:S05]  /*0640*/  IMAD.WIDE.U32 R2, R0, 0x8, R2 ;  /* 0x0000000800027825 */ /* 0x002fca00078e0002 */
[----:B0-----:R-:W-:Y:S04]  /*0650*/  STG.E desc[UR6][R2.64], R4 ;  /* 0x0000000402007986 */ /* 0x001fe8000c101906 */
[----:B------:R-:W-:Y:S01]  /*0660*/  STG.E desc[UR6][R2.64+0x4], R5 ;  /* 0x0000040502007986 */ /* 0x000fe2000c101906 */
[----:B------:R-:W-:Y:S05]  /*0670*/  EXIT ;  /* 0x000000000000794d */ /* 0x000fea0003800000 */
.L_x_43:
        /* <DEDUP_REMOVED lines=16> */
.L_x_171:


//--------------------- .text._Z12reduceKernelILj32EEviP6numberS1_ --------------------------
	.section	.text._Z12reduceKernelILj32EEviP6numberS1_,"ax",@progbits
	.align	128
        .global         _Z12reduceKernelILj32EEviP6numberS1_
        .type           _Z12reduceKernelILj32EEviP6numberS1_,@function
        .size           _Z12reduceKernelILj32EEviP6numberS1_,(.L_x_172 - _Z12reduceKernelILj32EEviP6numberS1_)
        .other          _Z12reduceKernelILj32EEviP6numberS1_,@"STO_CUDA_ENTRY STV_DEFAULT"
_Z12reduceKernelILj32EEviP6numberS1_:
.text._Z12reduceKernelILj32EEviP6numberS1_:
        /* <DEDUP_REMOVED lines=27> */
.L_x_45:
[----:B------:R-:W-:-:S13]  /*01b0*/  ISETP.GE.U32.AND P0, PT, R9, UR8, PT ;  /* 0x0000000809007c0c */ /* 0x000fda000bf06070 */
[----:B------:R-:W-:Y:S05]  /*01c0*/  @P0 BRA `(.L_x_46) ;  /* 0x0000000000140947 */ /* 0x000fea0003800000 */
[----:B------:R-:W0:Y:S02]  /*01d0*/  LDC.64 R4, c[0x0][0x388] ;  /* 0x0000e200ff047b82 */ /* 0x000e240000000a00 */
[----:B0-----:R-:W-:-:S05]  /*01e0*/  IMAD.WIDE.U32 R4, R9, 0x8, R4 ;  /* 0x0000000809047825 */ /* 0x001fca00078e0004 */
[----:B------:R-:W2:Y:S04]  /*01f0*/  LDG.E R6, desc[UR6][R4.64] ;  /* 0x0000000604067981 */ /* 0x000ea8000c1e1900 */
[----:B------:R-:W2:Y:S04]  /*0200*/  LDG.E R7, desc[UR6][R4.64+0x4] ;  /* 0x0000040604077981 */ /* 0x000ea8000c1e1900 */
[----:B--2---:R0:W-:Y:S02]  /*0210*/  STS.64 [R3], R6 ;  /* 0x0000000603007388 */ /* 0x0041e40000000a00 */
.L_x_46:
[----:B------:R-:W-:Y:S05]  /*0220*/  BSYNC.RECONVERGENT B0 ;  /* 0x0000000000007941 */ /* 0x000fea0003800200 */
.L_x_44:
        /* <DEDUP_REMOVED lines=11> */
[----:B------:R-:W3:Y:S04]  /*02e0*/  LDS.64 R12, [R3+0x10] ;  /* 0x00001000030c7984 */ /* 0x000ee80000000a00 */
[----:B------:R-:W4:Y:S01]  /*02f0*/  LDS R14, [R3+0x8] ;  /* 0x00000800030e7984 */ /* 0x000f220000000800 */
        /* <DEDUP_REMOVED lines=10> */
[----:B------:R-:W-:Y:S02]  /*03a0*/  @!P3 IMAD.MOV.U32 R6, RZ, RZ, R12 ;  /* 0x000000ffff06b224 */ /* 0x000fe400078e000c */
[----:B------:R-:W-:-:S03]  /*03b0*/  @!P3 IMAD.MOV.U32 R7, RZ, RZ, R13 ;  /* 0x000000ffff07b224 */ /* 0x000fc600078e000d */
[----:B----4-:R-:W-:-:S13]  /*03c0*/  ISETP.GT.AND P4, PT, R6, R14, PT ;  /* 0x0000000e0600720c */ /* 0x010fda0003f84270 */
[----:B------:R-:W0:Y:S04]  /*03d0*/  @!P4 LDS R15, [R3+0xc] ;  /* 0x00000c00030fc984 */ /* 0x000e280000000800 */
[----:B------:R1:W-:Y:S04]  /*03e0*/  @P4 STS.64 [R3], R6 ;  /* 0x0000000603004388 */ /* 0x0003e80000000a00 */
[----:B0-----:R1:W-:Y:S01]  /*03f0*/  @!P4 STS.64 [R3], R14 ;  /* 0x0000000e0300c388 */ /* 0x0013e20000000a00 */
[----:B------:R-:W-:Y:S05]  /*0400*/  BRA `(.L_x_49) ;  /* 0x0000000000ac7947 */ /* 0x000fea0003800000 */
.L_x_48:
[C---:B------:R-:W-:Y:S01]  /*0410*/  VIADD R4, R9.reuse, 0x10 ;  /* 0x0000001009047836 */ /* 0x040fe20000000000 */
[----:B------:R-:W-:Y:S01]  /*0420*/  BSSY.RECONVERGENT B1, `(.L_x_50) ;  /* 0x000000f000017945 */ /* 0x000fe20003800200 */
[C---:B------:R-:W-:Y:S02]  /*0430*/  VIADD R5, R9.reuse, 0x8 ;  /* 0x0000000809057836 */ /* 0x040fe40000000000 */
[C---:B0-----:R-:W-:Y:S01]  /*0440*/  VIADD R6, R9.reuse, 0x4 ;  /* 0x0000000409067836 */ /* 0x041fe20000000000 */
[----:B------:R-:W-:Y:S01]  /*0450*/  ISETP.GE.U32.AND P4, PT, R4, UR8, PT ;  /* 0x0000000804007c0c */ /* 0x000fe2000bf86070 */
[----:B------:R-:W-:Y:S01]  /*0460*/  VIADD R4, R9, 0x2 ;  /* 0x0000000209047836 */ /* 0x000fe20000000000 */
[----:B------:R-:W-:Y:S01]  /*0470*/  ISETP.GE.U32.AND P0, PT, R5, UR8, PT ;  /* 0x0000000805007c0c */ /* 0x000fe2000bf06070 */
[----:B------:R-:W-:Y:S01]  /*0480*/  VIADD R9, R9, 0x1 ;  /* 0x0000000109097836 */ /* 0x000fe20000000000 */
[----:B------:R-:W-:Y:S02]  /*0490*/  ISETP.GE.U32.AND P1, PT, R6, UR8, PT ;  /* 0x0000000806007c0c */ /* 0x000fe4000bf26070 */
[----:B------:R-:W-:-:S02]  /*04a0*/  ISETP.GE.U32.AND P2, PT, R4, UR8, PT ;  /* 0x0000000804007c0c */ /* 0x000fc4000bf46070 */
[----:B------:R-:W-:-:S05]  /*04b0*/  ISETP.GE.U32.AND P3, PT, R9, UR8, PT ;  /* 0x0000000809007c0c */ /* 0x000fca000bf66070 */
[----:B------:R-:W-:Y:S08]  /*04c0*/  @P4 BRA `(.L_x_51) ;  /* 0x0000000000104947 */ /* 0x000ff00003800000 */
[----:B------:R-:W-:Y:S04]  /*04d0*/  LDS R7, [R3] ;  /* 0x0000000003077984 */ /* 0x000fe80000000800 */
[----:B------:R-:W0:Y:S02]  /*04e0*/  LDS.64 R4, [R3+0x80] ;  /* 0x0000800003047984 */ /* 0x000e240000000a00 */
[----:B0-----:R-:W-:-:S13]  /*04f0*/  ISETP.GT.AND P4, PT, R7, R4, PT ;  /* 0x000000040700720c */ /* 0x001fda0003f84270 */
[----:B------:R0:W-:Y:S02]  /*0500*/  @!P4 STS.64 [R3], R4 ;  /* 0x000000040300c388 */ /* 0x0001e40000000a00 */
.L_x_51:
[----:B------:R-:W-:Y:S05]  /*0510*/  BSYNC.RECONVERGENT B1 ;  /* 0x0000000000017941 */ /* 0x000fea0003800200 */
.L_x_50:
[----:B------:R-:W-:Y:S04]  /*0520*/  BSSY.RECONVERGENT B1, `(.L_x_52) ;  /* 0x0000006000017945 */ /* 0x000fe80003800200 */
[----:B------:R-:W-:Y:S05]  /*0530*/  @P0 BRA `(.L_x_53) ;  /* 0x0000000000100947 */ /* 0x000fea0003800000 */
[----:B------:R-:W-:Y:S04]  /*0540*/  LDS R7, [R3] ;  /* 0x0000000003077984 */ /* 0x000fe80000000800 */
[----:B0-----:R-:W0:Y:S02]  /*0550*/  LDS.64 R4, [R3+0x40] ;  /* 0x0000400003047984 */ /* 0x001e240000000a00 */
[----:B0-----:R-:W-:-:S13]  /*0560*/  ISETP.GT.AND P0, PT, R7, R4, PT ;  /* 0x000000040700720c */ /* 0x001fda0003f04270 */
[----:B------:R2:W-:Y:S02]  /*0570*/  @!P0 STS.64 [R3], R4 ;  /* 0x0000000403008388 */ /* 0x0005e40000000a00 */
.L_x_53:
[----:B------:R-:W-:Y:S05]  /*0580*/  BSYNC.RECONVERGENT B1 ;  /* 0x0000000000017941 */ /* 0x000fea0003800200 */
.L_x_52:
[----:B------:R-:W-:Y:S04]  /*0590*/  BSSY.RECONVERGENT B1, `(.L_x_54) ;  /* 0x0000006000017945 */ /* 0x000fe80003800200 */
[----:B------:R-:W-:Y:S05]  /*05a0*/  @P1 BRA `(.L_x_55) ;  /* 0x0000000000101947 */ /* 0x000fea0003800000 */
[----:B------:R-:W-:Y:S04]  /*05b0*/  LDS R7, [R3] ;  /* 0x0000000003077984 */ /* 0x000fe80000000800 */
[----:B0-2---:R-:W0:Y:S02]  /*05c0*/  LDS.64 R4, [R3+0x20] ;  /* 0x0000200003047984 */ /* 0x005e240000000a00 */
[----:B0-----:R-:W-:-:S13]  /*05d0*/  ISETP.GT.AND P0, PT, R7, R4, PT ;  /* 0x000000040700720c */ /* 0x001fda0003f04270 */
[----:B------:R3:W-:Y:S02]  /*05e0*/  @!P0 STS.64 [R3], R4 ;  /* 0x0000000403008388 */ /* 0x0007e40000000a00 */
.L_x_55:
[----:B------:R-:W-:Y:S05]  /*05f0*/  BSYNC.RECONVERGENT B1 ;  /* 0x0000000000017941 */ /* 0x000fea0003800200 */
.L_x_54:
[----:B------:R-:W-:Y:S04]  /*0600*/  BSSY.RECONVERGENT B1, `(.L_x_56) ;  /* 0x0000006000017945 */ /* 0x000fe80003800200 */
[----:B------:R-:W-:Y:S05]  /*0610*/  @P2 BRA `(.L_x_57) ;  /* 0x0000000000102947 */ /* 0x000fea0003800000 */
[----:B------:R-:W-:Y:S04]  /*0620*/  LDS R7, [R3] ;  /* 0x0000000003077984 */ /* 0x000fe80000000800 */
[----:B0-23--:R-:W0:Y:S02]  /*0630*/  LDS.64 R4, [R3+0x10] ;  /* 0x0000100003047984 */ /* 0x00de240000000a00 */
[----:B0-----:R-:W-:-:S13]  /*0640*/  ISETP.GT.AND P0, PT, R7, R4, PT ;  /* 0x000000040700720c */ /* 0x001fda0003f04270 */
[----:B------:R4:W-:Y:S02]  /*0650*/  @!P0 STS.64 [R3], R4 ;  /* 0x0000000403008388 */ /* 0x0009e40000000a00 */
.L_x_57:
[----:B------:R-:W-:Y:S05]  /*0660*/  BSYNC.RECONVERGENT B1 ;  /* 0x0000000000017941 */ /* 0x000fea0003800200 */
.L_x_56:
[----:B------:R-:W-:Y:S05]  /*0670*/  @P3 BRA `(.L_x_49) ;  /* 0x0000000000103947 */ /* 0x000fea0003800000 */
[----:B------:R-:W-:Y:S04]  /*0680*/  LDS R7, [R3] ;  /* 0x0000000003077984 */ /* 0x000fe80000000800 */
[----:B0-234-:R-:W0:Y:S02]  /*0690*/  LDS.64 R4, [R3+0x8] ;  /* 0x0000080003047984 */ /* 0x01de240000000a00 */
[----:B0-----:R-:W-:-:S13]  /*06a0*/  ISETP.GT.AND P0, PT, R7, R4, PT ;  /* 0x000000040700720c */ /* 0x001fda0003f04270 */
[----:B------:R0:W-:Y:S02]  /*06b0*/  @!P0 STS.64 [R3], R4 ;  /* 0x0000000403008388 */ /* 0x0001e40000000a00 */
.L_x_49:
[----:B------:R-:W-:Y:S05]  /*06c0*/  BSYNC.RECONVERGENT B0 ;  /* 0x0000000000007941 */ /* 0x000fea0003800200 */
.L_x_47:
        /* <DEDUP_REMOVED lines=8> */
.L_x_58:
        /* <DEDUP_REMOVED lines=11> */
.L_x_172:


//--------------------- .text._Z12reduceKernelILj64EEviP6numberS1_ --------------------------
	.section	.text._Z12reduceKernelILj64EEviP6numberS1_,"ax",@progbits
	.align	128
        .global         _Z12reduceKernelILj64EEviP6numberS1_
        .type           _Z12reduceKernelILj64EEviP6numberS1_,@function
        .size           _Z12reduceKernelILj64EEviP6numberS1_,(.L_x_173 - _Z12reduceKernelILj64EEviP6numberS1_)
        .other          _Z12reduceKernelILj64EEviP6numberS1_,@"STO_CUDA_ENTRY STV_DEFAULT"
_Z12reduceKernelILj64EEviP6numberS1_:
.text._Z12reduceKernelILj64EEviP6numberS1_:
        /* <DEDUP_REMOVED lines=27> */
.L_x_60:
[----:B------:R-:W-:-:S13]  /*01b0*/  ISETP.GE.U32.AND P0, PT, R9, UR8, PT ;  /* 0x0000000809007c0c */ /* 0x000fda000bf06070 */
[----:B------:R-:W-:Y:S05]  /*01c0*/  @P0 BRA `(.L_x_61) ;  /* 0x0000000000140947 */ /* 0x000fea0003800000 */
[----:B------:R-:W0:Y:S02]  /*01d0*/  LDC.64 R4, c[0x0][0x388] ;  /* 0x0000e200ff047b82 */ /* 0x000e240000000a00 */
[----:B0-----:R-:W-:-:S05]  /*01e0*/  IMAD.WIDE.U32 R4, R9, 0x8, R4 ;  /* 0x0000000809047825 */ /* 0x001fca00078e0004 */
[----:B------:R-:W2:Y:S04]  /*01f0*/  LDG.E R6, desc[UR6][R4.64] ;  /* 0x0000000604067981 */ /* 0x000ea8000c1e1900 */
[----:B------:R-:W2:Y:S04]  /*0200*/  LDG.E R7, desc[UR6][R4.64+0x4] ;  /* 0x0000040604077981 */ /* 0x000ea8000c1e1900 */
[----:B--2---:R0:W-:Y:S02]  /*0210*/  STS.64 [R3], R6 ;  /* 0x0000000603007388 */ /* 0x0041e40000000a00 */
.L_x_61:
[----:B------:R-:W-:Y:S05]  /*0220*/  BSYNC.RECONVERGENT B0 ;  /* 0x0000000000007941 */ /* 0x000fea0003800200 */
.L_x_59:
        /* <DEDUP_REMOVED lines=12> */
[----:B------:R-:W4:Y:S04]  /*02f0*/  LDS.64 R14, [R3+0x10] ;  /* 0x00001000030e7984 */ /* 0x000f280000000a00 */
[----:B------:R-:W5:Y:S01]  /*0300*/  LDS R16, [R3+0x8] ;  /* 0x0000080003107984 */ /* 0x000f620000000800 */
        /* <DEDUP_REMOVED lines=13> */
[----:B------:R-:W-:Y:S02]  /*03e0*/  @!P4 IMAD.MOV.U32 R6, RZ, RZ, R14 ;  /* 0x000000ffff06c224 */ /* 0x000fe400078e000e */
[----:B------:R-:W-:-:S03]  /*03f0*/  @!P4 IMAD.MOV.U32 R7, RZ, RZ, R15 ;  /* 0x000000ffff07c224 */ /* 0x000fc600078e000f */
[----:B-----5:R-:W-:-:S13]  /*0400*/  ISETP.GT.AND P5, PT, R6, R16, PT ;  /* 0x000000100600720c */ /* 0x020fda0003fa4270 */
[----:B------:R-:W0:Y:S04]  /*0410*/  @!P5 LDS R17, [R3+0xc] ;  /* 0x00000c000311d984 */ /* 0x000e280000000800 */
[----:B------:R1:W-:Y:S04]  /*0420*/  @P5 STS.64 [R3], R6 ;  /* 0x0000000603005388 */ /* 0x0003e80000000a00 */
[----:B0-----:R1:W-:Y:S01]  /*0430*/  @!P5 STS.64 [R3], R16 ;  /* 0x000000100300d388 */ /* 0x0013e20000000a00 */
[----:B------:R-:W-:Y:S05]  /*0440*/  BRA `(.L_x_64) ;  /* 0x0000000000d07947 */ /* 0x000fea0003800000 */
.L_x_63:
[C---:B------:R-:W-:Y:S01]  /*0450*/  VIADD R4, R9.reuse, 0x20 ;  /* 0x0000002009047836 */ /* 0x040fe20000000000 */
[----:B------:R-:W-:Y:S01]  /*0460*/  BSSY.RECONVERGENT B1, `(.L_x_65) ;  /* 0x0000011000017945 */ /* 0x000fe20003800200 */
[C---:B------:R-:W-:Y:S02]  /*0470*/  VIADD R5, R9.reuse, 0x10 ;  /* 0x0000001009057836 */ /* 0x040fe40000000000 */
[C---:B0-----:R-:W-:Y:S01]  /*0480*/  VIADD R6, R9.reuse, 0x8 ;  /* 0x0000000809067836 */ /* 0x041fe20000000000 */
[----:B------:R-:W-:Y:S01]  /*0490*/  ISETP.GE.U32.AND P5, PT, R4, UR8, PT ;  /* 0x0000000804007c0c */ /* 0x000fe2000bfa6070 */
[----:B------:R-:W-:Y:S01]  /*04a0*/  VIADD R4, R9, 0x4 ;  /* 0x0000000409047836 */ /* 0x000fe20000000000 */
[----:B------:R-:W-:Y:S01]  /*04b0*/  ISETP.GE.U32.AND P0, PT, R5, UR8, PT ;  /* 0x0000000805007c0c */ /* 0x000fe2000bf06070 */
[C---:B------:R-:W-:Y:S01]  /*04c0*/  VIADD R5, R9.reuse, 0x2 ;  /* 0x0000000209057836 */ /* 0x040fe20000000000 */
[----:B------:R-:W-:Y:S01]  /*04d0*/  ISETP.GE.U32.AND P1, PT, R6, UR8, PT ;  /* 0x0000000806007c0c */ /* 0x000fe2000bf26070 */
[----:B------:R-:W-:Y:S01]  /*04e0*/  VIADD R9, R9, 0x1 ;  /* 0x0000000109097836 */ /* 0x000fe20000000000 */
[----:B------:R-:W-:-:S02]  /*04f0*/  ISETP.GE.U32.AND P2, PT, R4, UR8, PT ;  /* 0x0000000804007c0c */ /* 0x000fc4000bf46070 */
[----:B------:R-:W-:Y:S02]  /*0500*/  ISETP.GE.U32.AND P3, PT, R5, UR8, PT ;  /* 0x0000000805007c0c */ /* 0x000fe4000bf66070 */
[----:B------:R-:W-:-:S03]  /*0510*/  ISETP.GE.U32.AND P4, PT, R9, UR8, PT ;  /* 0x0000000809007c0c */ /* 0x000fc6000bf86070 */
[----:B------:R-:W-:Y:S10]  /*0520*/  @P5 BRA `(.L_x_66) ;  /* 0x0000000000105947 */ /* 0x000ff40003800000 */
[----:B------:R-:W-:Y:S04]  /*0530*/  LDS R7, [R3] ;  /* 0x0000000003077984 */ /* 0x000fe80000000800 */
[----:B------:R-:W0:Y:S02]  /*0540*/  LDS.64 R4, [R3+0x100] ;  /* 0x0001000003047984 */ /* 0x000e240000000a00 */
[----:B0-----:R-:W-:-:S13]  /*0550*/  ISETP.GT.AND P5, PT, R7, R4, PT ;  /* 0x000000040700720c */ /* 0x001fda0003fa4270 */
[----:B------:R0:W-:Y:S02]  /*0560*/  @!P5 STS.64 [R3], R4 ;  /* 0x000000040300d388 */ /* 0x0001e40000000a00 */
.L_x_66:
[----:B------:R-:W-:Y:S05]  /*0570*/  BSYNC.RECONVERGENT B1 ;  /* 0x0000000000017941 */ /* 0x000fea0003800200 */
.L_x_65:
[----:B------:R-:W-:Y:S04]  /*0580*/  BSSY.RECONVERGENT B1, `(.L_x_67) ;  /* 0x0000006000017945 */ /* 0x000fe80003800200 */
[----:B------:R-:W-:Y:S05]  /*0590*/  @P0 BRA `(.L_x_68) ;  /* 0x0000000000100947 */ /* 0x000fea0003800000 */
[----:B------:R-:W-:Y:S04]  /*05a0*/  LDS R7, [R3] ;  /* 0x0000000003077984 */ /* 0x000fe80000000800 */
[----:B0-----:R-:W0:Y:S02]  /*05b0*/  LDS.64 R4, [R3+0x80] ;  /* 0x0000800003047984 */ /* 0x001e240000000a00 */
[----:B0-----:R-:W-:-:S13]  /*05c0*/  ISETP.GT.AND P0, PT, R7, R4, PT ;  /* 0x000000040700720c */ /* 0x001fda0003f04270 */
[----:B------:R2:W-:Y:S02]  /*05d0*/  @!P0 STS.64 [R3], R4 ;  /* 0x0000000403008388 */ /* 0x0005e40000000a00 */
.L_x_68:
[----:B------:R-:W-:Y:S05]  /*05e0*/  BSYNC.RECONVERGENT B1 ;  /* 0x0000000000017941 */ /* 0x000fea0003800200 */
.L_x_67:
[----:B------:R-:W-:Y:S04]  /*05f0*/  BSSY.RECONVERGENT B1, `(.L_x_69) ;  /* 0x0000006000017945 */ /* 0x000fe80003800200 */
[----:B------:R-:W-:Y:S05]  /*0600*/  @P1 BRA `(.L_x_70) ;  /* 0x0000000000101947 */ /* 0x000fea0003800000 */
[----:B------:R-:W-:Y:S04]  /*0610*/  LDS R7, [R3] ;  /* 0x0000000003077984 */ /* 0x000fe80000000800 */
[----:B0-2---:R-:W0:Y:S02]  /*0620*/  LDS.64 R4, [R3+0x40] ;  /* 0x0000400003047984 */ /* 0x005e240000000a00 */
[----:B0-----:R-:W-:-:S13]  /*0630*/  ISETP.GT.AND P0, PT, R7, R4, PT ;  /* 0x000000040700720c */ /* 0x001fda0003f04270 */
[----:B------:R3:W-:Y:S02]  /*0640*/  @!P0 STS.64 [R3], R4 ;  /* 0x0000000403008388 */ /* 0x0007e40000000a00 */
.L_x_70:
[----:B------:R-:W-:Y:S05]  /*0650*/  BSYNC.RECONVERGENT B1 ;  /* 0x0000000000017941 */ /* 0x000fea0003800200 */
.L_x_69:
[----:B------:R-:W-:Y:S04]  /*0660*/  BSSY.RECONVERGENT B1, `(.L_x_71) ;  /* 0x0000006000017945 */ /* 0x000fe80003800200 */
[----:B------:R-:W-:Y:S05]  /*0670*/  @P2 BRA `(.L_x_72) ;  /* 0x0000000000102947 */ /* 0x000fea0003800000 */
[----:B------:R-:W-:Y:S04]  /*0680*/  LDS R7, [R3] ;  /* 0x0000000003077984 */ /* 0x000fe80000000800 */
[----:B0-23--:R-:W0:Y:S02]  /*0690*/  LDS.64 R4, [R3+0x20] ;  /* 0x0000200003047984 */ /* 0x00de240000000a00 */
[----:B0-----:R-:W-:-:S13]  /*06a0*/  ISETP.GT.AND P0, PT, R7, R4, PT ;  /* 0x000000040700720c */ /* 0x001fda0003f04270 */
[----:B------:R4:W-:Y:S02]  /*06b0*/  @!P0 STS.64 [R3], R4 ;  /* 0x0000000403008388 */ /* 0x0009e40000000a00 */
.L_x_72:
[----:B------:R-:W-:Y:S05]  /*06c0*/  BSYNC.RECONVERGENT B1 ;  /* 0x0000000000017941 */ /* 0x000fea0003800200 */
.L_x_71:
[----:B------:R-:W-:Y:S04]  /*06d0*/  BSSY.RECONVERGENT B1, `(.L_x_73) ;  /* 0x0000006000017945 */ /* 0x000fe80003800200 */
[----:B------:R-:W-:Y:S05]  /*06e0*/  @P3 BRA `(.L_x_74) ;  /* 0x0000000000103947 */ /* 0x000fea0003800000 */
[----:B------:R-:W-:Y:S04]  /*06f0*/  LDS R7, [R3] ;  /* 0x0000000003077984 */ /* 0x000fe80000000800 */
[----:B0-234-:R-:W0:Y:S02]  /*0700*/  LDS.64 R4, [R3+0x10] ;  /* 0x0000100003047984 */ /* 0x01de240000000a00 */
[----:B0-----:R-:W-:-:S13]  /*0710*/  ISETP.GT.AND P0, PT, R7, R4, PT ;  /* 0x000000040700720c */ /* 0x001fda0003f04270 */
[----:B------:R0:W-:Y:S02]  /*0720*/  @!P0 STS.64 [R3], R4 ;  /* 0x0000000403008388 */ /* 0x0001e40000000a00 */
.L_x_74:
[----:B------:R-:W-:Y:S05]  /*0730*/  BSYNC.RECONVERGENT B1 ;  /* 0x0000000000017941 */ /* 0x000fea0003800200 */
.L_x_73:
[----:B------:R-:W-:Y:S05]  /*0740*/  @P4 BRA `(.L_x_64) ;  /* 0x0000000000104947 */ /* 0x000fea0003800000 */
[----:B------:R-:W-:Y:S04]  /*0750*/  LDS R7, [R3] ;  /* 0x0000000003077984 */ /* 0x000fe80000000800 */
[----:B0-234-:R-:W0:Y:S02]  /*0760*/  LDS.64 R4, [R3+0x8] ;  /* 0x0000080003047984 */ /* 0x01de240000000a00 */
[----:B0-----:R-:W-:-:S13]  /*0770*/  ISETP.GT.AND P0, PT, R7, R4, PT ;  /* 0x000000040700720c */ /* 0x001fda0003f04270 */
[----:B------:R0:W-:Y:S02]  /*0780*/  @!P0 STS.64 [R3], R4 ;  /* 0x0000000403008388 */ /* 0x0001e40000000a00 */
.L_x_64:
[----:B------:R-:W-:Y:S05]  /*0790*/  BSYNC.RECONVERGENT B0 ;  /* 0x0000000000007941 */ /* 0x000fea0003800200 */
.L_x_62:
        /* <DEDUP_REMOVED lines=8> */
.L_x_75:
        /* <DEDUP_REMOVED lines=14> */
.L_x_173:


//--------------------- .text._Z12reduceKernelILj128EEviP6numberS1_ --------------------------
	.section	.text._Z12reduceKernelILj128EEviP6numberS1_,"ax",@progbits
	.align	128
        .global         _Z12reduceKernelILj128EEviP6numberS1_
        .type           _Z12reduceKernelILj128EEviP6numberS1_,@function
        .size           _Z12reduceKernelILj128EEviP6numberS1_,(.L_x_174 - _Z12reduceKernelILj128EEviP6numberS1_)
        .other          _Z12reduceKernelILj128EEviP6numberS1_,@"STO_CUDA_ENTRY STV_DEFAULT"
_Z12reduceKernelILj128EEviP6numberS1_:
.text._Z12reduceKernelILj128EEviP6numberS1_:
        /* <DEDUP_REMOVED lines=27> */
.L_x_77:
[----:B------:R-:W-:-:S13]  /*01b0*/  ISETP.GE.U32.AND P0, PT, R4, UR8, PT ;  /* 0x0000000804007c0c */ /* 0x000fda000bf06070 */
[----:B------:R-:W-:Y:S05]  /*01c0*/  @P0 BRA `(.L_x_78) ;  /* 0x0000000000140947 */ /* 0x000fea0003800000 */
[----:B------:R-:W0:Y:S02]  /*01d0*/  LDC.64 R6, c[0x0][0x388] ;  /* 0x0000e200ff067b82 */ /* 0x000e240000000a00 */
[----:B0-----:R-:W-:-:S05]  /*01e0*/  IMAD.WIDE.U32 R6, R4, 0x8, R6 ;  /* 0x0000000804067825 */ /* 0x001fca00078e0006 */
[----:B------:R-:W2:Y:S04]  /*01f0*/  LDG.E R8, desc[UR6][R6.64] ;  /* 0x0000000606087981 */ /* 0x000ea8000c1e1900 */
[----:B------:R-:W2:Y:S04]  /*0200*/  LDG.E R9, desc[UR6][R6.64+0x4] ;  /* 0x0000040606097981 */ /* 0x000ea8000c1e1900 */
[----:B--2---:R0:W-:Y:S02]  /*0210*/  STS.64 [R3], R8 ;  /* 0x0000000803007388 */ /* 0x0041e40000000a00 */
.L_x_78:
[----:B------:R-:W-:Y:S05]  /*0220*/  BSYNC.RECONVERGENT B0 ;  /* 0x0000000000007941 */ /* 0x000fea0003800200 */
.L_x_76:
[----:B------:R-:W-:Y:S01]  /*0230*/  VIADD R5, R4, 0x40 ;  /* 0x0000004004057836 */ /* 0x000fe20000000000 */
[----:B------:R-:W-:Y:S04]  /*0240*/  BAR.SYNC.DEFER_BLOCKING 0x0 ;  /* 0x0000000000007b1d */ /* 0x000fe80000010000 */
[----:B------:R-:W-:Y:S02]  /*0250*/  ISETP.GE.U32.AND P0, PT, R5, UR8, PT ;  /* 0x0000000805007c0c */ /* 0x000fe4000bf06070 */
[----:B------:R-:W-:Y:S02]  /*0260*/  BSSY.RECONVERGENT B0, `(.L_x_79) ;  /* 0x0000007000007945 */ /* 0x000fe40003800200 */
[----:B------:R-:W-:-:S13]  /*0270*/  ISETP.GT.U32.OR P1, PT, R2, 0x3f, P0 ;  /* 0x0000003f0200780c */ /* 0x000fda0000724470 */
[----:B------:R-:W-:Y:S05]  /*0280*/  @P1 BRA `(.L_x_80) ;  /* 0x0000000000101947 */ /* 0x000fea0003800000 */
[----:B------:R-:W-:Y:S04]  /*0290*/  LDS R5, [R3] ;  /* 0x0000000003057984 */ /* 0x000fe80000000800 */
[----:B------:R-:W2:Y:S02]  /*02a0*/  LDS.64 R6, [R3+0x200] ;  /* 0x0002000003067984 */ /* 0x000ea40000000a00 */
[----:B--2---:R-:W-:-:S13]  /*02b0*/  ISETP.GT.AND P1, PT, R5, R6, PT ;  /* 0x000000060500720c */ /* 0x004fda0003f24270 */
[----:B------:R2:W-:Y:S02]  /*02c0*/  @!P1 STS.64 [R3], R6 ;  /* 0x0000000603009388 */ /* 0x0005e40000000a00 */
.L_x_80:
[----:B------:R-:W-:Y:S05]  /*02d0*/  BSYNC.RECONVERGENT B0 ;  /* 0x0000000000007941 */ /* 0x000fea0003800200 */
.L_x_79:
[----:B------:R-:W-:Y:S01]  /*02e0*/  BAR.SYNC.DEFER_BLOCKING 0x0 ;  /* 0x0000000000007b1d */ /* 0x000fe20000010000 */
[----:B------:R-:W-:-:S13]  /*02f0*/  ISETP.GT.U32.AND P1, PT, R2, 0x1f, PT ;  /* 0x0000001f0200780c */ /* 0x000fda0003f24070 */
[----:B------:R-:W-:Y:S05]  /*0300*/  @P1 EXIT ;  /* 0x000000000000194d */ /* 0x000fea0003800000 */
[----:B------:R-:W-:Y:S04]  /*0310*/  BSSY.RECONVERGENT B0, `(.L_x_81) ;  /* 0x0000051000007945 */ /* 0x000fe80003800200 */
[----:B------:R-:W-:Y:S05]  /*0320*/  @P0 BRA `(.L_x_82) ;  /* 0x00000000006c0947 */ /* 0x000fea0003800000 */
[----:B--2---:R-:W-:Y:S04]  /*0330*/  LDS.64 R6, [R3] ;  /* 0x0000000003067984 */ /* 0x004fe80000000a00 */
[----:B------:R-:W2:Y:S04]  /*0340*/  LDS.64 R4, [R3+0x100] ;  /* 0x0001000003047984 */ /* 0x000ea80000000a00 */
[----:B0-----:R-:W0:Y:S04]  /*0350*/  LDS.64 R8, [R3+0x80] ;  /* 0x0000800003087984 */ /* 0x001e280000000a00 */
[----:B-1----:R-:W1:Y:S04]  /*0360*/  LDS.64 R10, [R3+0x40] ;  /* 0x00004000030a7984 */ /* 0x002e680000000a00 */
[----:B------:R-:W3:Y:S04]  /*0370*/  LDS.64 R12, [R3+0x20] ;  /* 0x00002000030c7984 */ /* 0x000ee80000000a00 */
[----:B------:R-:W4:Y:S04]  /*0380*/  LDS.64 R14, [R3+0x10] ;  /* 0x00001000030e7984 */ /* 0x000f280000000a00 */
[----:B------:R-:W5:Y:S01]  /*0390*/  LDS R16, [R3+0x8] ;  /* 0x0000080003107984 */ /* 0x000f620000000800 */
[----:B--2---:R-:W-:-:S13]  /*03a0*/  ISETP.GT.AND P0, PT, R6, R4, PT ;  /* 0x000000040600720c */ /* 0x004fda0003f04270 */
[----:B------:R-:W-:Y:S02]  /*03b0*/  @!P0 IMAD.MOV.U32 R6, RZ, RZ, R4 ;  /* 0x000000ffff068224 */ /* 0x000fe400078e0004 */
[----:B------:R-:W-:-:S03]  /*03c0*/  @!P0 IMAD.MOV.U32 R7, RZ, RZ, R5 ;  /* 0x000000ffff078224 */ /* 0x000fc600078e0005 */
[----:B0-----:R-:W-:-:S13]  /*03d0*/  ISETP.GT.AND P1, PT, R6, R8, PT ;  /* 0x000000080600720c */ /* 0x001fda0003f24270 */
        /* <DEDUP_REMOVED lines=16> */
.L_x_82:
[C---:B------:R-:W-:Y:S01]  /*04e0*/  VIADD R5, R4.reuse, 0x20 ;  /* 0x0000002004057836 */ /* 0x040fe20000000000 */
[----:B------:R-:W-:Y:S01]  /*04f0*/  BSSY.RECONVERGENT B1, `(.L_x_84) ;  /* 0x0000011000017945 */ /* 0x000fe20003800200 */
[C---:B--2---:R-:W-:Y:S02]  /*0500*/  VIADD R6, R4.reuse, 0x10 ;  /* 0x0000001004067836 */ /* 0x044fe40000000000 */
[C---:B------:R-:W-:Y:S01]  /*0510*/  VIADD R7, R4.reuse, 0x8 ;  /* 0x0000000804077836 */ /* 0x040fe20000000000 */
        /* <DEDUP_REMOVED lines=11> */
[----:B------:R-:W2:Y:S02]  /*05d0*/  LDS.64 R4, [R3+0x100] ;  /* 0x0001000003047984 */ /* 0x000ea40000000a00 */
[----:B--2---:R-:W-:-:S13]  /*05e0*/  ISETP.GT.AND P5, PT, R7, R4, PT ;  /* 0x000000040700720c */ /* 0x004fda0003fa4270 */
[----:B------:R2:W-:Y:S02]  /*05f0*/  @!P5 STS.64 [R3], R4 ;  /* 0x000000040300d388 */ /* 0x0005e40000000a00 */
.L_x_85:
[----:B------:R-:W-:Y:S05]  /*0600*/  BSYNC.RECONVERGENT B1 ;  /* 0x0000000000017941 */ /* 0x000fea0003800200 */
.L_x_84:
[----:B------:R-:W-:Y:S04]  /*0610*/  BSSY.RECONVERGENT B1, `(.L_x_86) ;  /* 0x0000006000017945 */ /* 0x000fe80003800200 */
[----:B------:R-:W-:Y:S05]  /*0620*/  @P0 BRA `(.L_x_87) ;  /* 0x0000000000100947 */ /* 0x000fea0003800000 */
[----:B------:R-:W-:Y:S04]  /*0630*/  LDS R7, [R3] ;  /* 0x0000000003077984 */ /* 0x000fe80000000800 */
[----:B--2---:R-:W2:Y:S02]  /*0640*/  LDS.64 R4, [R3+0x80] ;  /* 0x0000800003047984 */ /* 0x004ea40000000a00 */
[----:B--2---:R-:W-:-:S13]  /*0650*/  ISETP.GT.AND P0, PT, R7, R4, PT ;  /* 0x000000040700720c */ /* 0x004fda0003f04270 */
[----:B------:R3:W-:Y:S02]  /*0660*/  @!P0 STS.64 [R3], R4 ;  /* 0x0000000403008388 */ /* 0x0007e40000000a00 */
.L_x_87:
[----:B------:R-:W-:Y:S05]  /*0670*/  BSYNC.RECONVERGENT B1 ;  /* 0x0000000000017941 */ /* 0x000fea0003800200 */
.L_x_86:
[----:B------:R-:W-:Y:S04]  /*0680*/  BSSY.RECONVERGENT B1, `(.L_x_88) ;  /* 0x0000006000017945 */ /* 0x000fe80003800200 */
[----:B------:R-:W-:Y:S05]  /*0690*/  @P1 BRA `(.L_x_89) ;  /* 0x0000000000101947 */ /* 0x000fea0003800000 */
[----:B------:R-:W-:Y:S04]  /*06a0*/  LDS R7, [R3] ;  /* 0x0000000003077984 */ /* 0x000fe80000000800 */
[----:B--23--:R-:W2:Y:S02]  /*06b0*/  LDS.64 R4, [R3+0x40] ;  /* 0x0000400003047984 */ /* 0x00cea40000000a00 */
[----:B--2---:R-:W-:-:S13]  /*06c0*/  ISETP.GT.AND P0, PT, R7, R4, PT ;  /* 0x000000040700720c */ /* 0x004fda0003f04270 */
[----:B------:R4:W-:Y:S02]  /*06d0*/  @!P0 STS.64 [R3], R4 ;  /* 0x0000000403008388 */ /* 0x0009e40000000a00 */
.L_x_89:
[----:B------:R-:W-:Y:S05]  /*06e0*/  BSYNC.RECONVERGENT B1 ;  /* 0x0000000000017941 */ /* 0x000fea0003800200 */
.L_x_88:
[----:B------:R-:W-:Y:S04]  /*06f0*/  BSSY.RECONVERGENT B1, `(.L_x_90) ;  /* 0x0000006000017945 */ /* 0x000fe80003800200 */
[----:B------:R-:W-:Y:S05]  /*0700*/  @P2 BRA `(.L_x_91) ;  /* 0x0000000000102947 */ /* 0x000fea0003800000 */
[----:B------:R-:W-:Y:S04]  /*0710*/  LDS R7, [R3] ;  /* 0x0000000003077984 */ /* 0x000fe80000000800 */
[----:B--234-:R-:W2:Y:S02]  /*0720*/  LDS.64 R4, [R3+0x20] ;  /* 0x0000200003047984 */ /* 0x01cea40000000a00 */
[----:B--2---:R-:W-:-:S13]  /*0730*/  ISETP.GT.AND P0, PT, R7, R4, PT ;  /* 0x000000040700720c */ /* 0x004fda0003f04270 */
[----:B------:R2:W-:Y:S02]  /*0740*/  @!P0 STS.64 [R3], R4 ;  /* 0x0000000403008388 */ /* 0x0005e40000000a00 */
.L_x_91:
[----:B------:R-:W-:Y:S05]  /*0750*/  BSYNC.RECONVERGENT B1 ;  /* 0x0000000000017941 */ /* 0x000fea0003800200 */
.L_x_90:
[----:B------:R-:W-:Y:S04]  /*0760*/  BSSY.RECONVERGENT B1, `(.L_x_92) ;  /* 0x0000006000017945 */ /* 0x000fe80003800200 */
[----:B------:R-:W-:Y:S05]  /*0770*/  @P3 BRA `(.L_x_93) ;  /* 0x0000000000103947 */ /* 0x000fea0003800000 */
[----:B------:R-:W-:Y:S04]  /*0780*/  LDS R7, [R3] ;  /* 0x0000000003077984 */ /* 0x000fe80000000800 */
[----:B--234-:R-:W2:Y:S02]  /*0790*/  LDS.64 R4, [R3+0x10] ;  /* 0x0000100003047984 */ /* 0x01cea40000000a00 */
[----:B--2---:R-:W-:-:S13]  /*07a0*/  ISETP.GT.AND P0, PT, R7, R4, PT ;  /* 0x000000040700720c */ /* 0x004fda0003f04270 */
[----:B------:R2:W-:Y:S02]  /*07b0*/  @!P0 STS.64 [R3], R4 ;  /* 0x0000000403008388 */ /* 0x0005e40000000a00 */
.L_x_93:
[----:B------:R-:W-:Y:S05]  /*07c0*/  BSYNC.RECONVERGENT B1 ;  /* 0x0000000000017941 */ /* 0x000fea0003800200 */
.L_x_92:
[----:B------:R-:W-:Y:S05]  /*07d0*/  @P4 BRA `(.L_x_83) ;  /* 0x0000000000104947 */ /* 0x000fea0003800000 */
[----:B------:R-:W-:Y:S04]  /*07e0*/  LDS R7, [R3] ;  /* 0x0000000003077984 */ /* 0x000fe80000000800 */
[----:B--234-:R-:W2:Y:S02]  /*07f0*/  LDS.64 R4, [R3+0x8] ;  /* 0x0000080003047984 */ /* 0x01cea40000000a00 */
[----:B--2---:R-:W-:-:S13]  /*0800*/  ISETP.GT.AND P0, PT, R7, R4, PT ;  /* 0x000000040700720c */ /* 0x004fda0003f04270 */
[----:B------:R2:W-:Y:S02]  /*0810*/  @!P0 STS.64 [R3], R4 ;  /* 0x0000000403008388 */ /* 0x0005e40000000a00 */
.L_x_83:
[----:B------:R-:W-:Y:S05]  /*0820*/  BSYNC.RECONVERGENT B0 ;  /* 0x0000000000007941 */ /* 0x000fea0003800200 */
.L_x_81:
        /* <DEDUP_REMOVED lines=8> */
.L_x_94:
        /* <DEDUP_REMOVED lines=13> */
.L_x_174:


//--------------------- .text._Z12reduceKernelILj256EEviP6numberS1_ --------------------------
	.section	.text._Z12reduceKernelILj256EEviP6numberS1_,"ax",@progbits
	.align	128
        .global         _Z12reduceKernelILj256EEviP6numberS1_
        .type           _Z12reduceKernelILj256EEviP6numberS1_,@function
        .size           _Z12reduceKernelILj256EEviP6numberS1_,(.L_x_175 - _Z12reduceKernelILj256EEviP6numberS1_)
        .other          _Z12reduceKernelILj256EEviP6numberS1_,@"STO_CUDA_ENTRY STV_DEFAULT"
_Z12reduceKernelILj256EEviP6numberS1_:
.text._Z12reduceKernelILj256EEviP6numberS1_:
        /* <DEDUP_REMOVED lines=27> */
.L_x_96:
[----:B------:R-:W-:-:S13]  /*01b0*/  ISETP.GE.U32.AND P0, PT, R4, UR8, PT ;  /* 0x0000000804007c0c */ /* 0x000fda000bf06070 */
[----:B------:R-:W-:Y:S05]  /*01c0*/  @P0 BRA `(.L_x_97) ;  /* 0x0000000000140947 */ /* 0x000fea0003800000 */
[----:B------:R-:W0:Y:S02]  /*01d0*/  LDC.64 R6, c[0x0][0x388] ;  /* 0x0000e200ff067b82 */ /* 0x000e240000000a00 */
[----:B0-----:R-:W-:-:S05]  /*01e0*/  IMAD.WIDE.U32 R6, R4, 0x8, R6 ;  /* 0x0000000804067825 */ /* 0x001fca00078e0006 */
[----:B------:R-:W2:Y:S04]  /*01f0*/  LDG.E R8, desc[UR6][R6.64] ;  /* 0x0000000606087981 */ /* 0x000ea8000c1e1900 */
[----:B------:R-:W2:Y:S04]  /*0200*/  LDG.E R9, desc[UR6][R6.64+0x4] ;  /* 0x0000040606097981 */ /* 0x000ea8000c1e1900 */
[----:B--2---:R0:W-:Y:S02]  /*0210*/  STS.64 [R3], R8 ;  /* 0x0000000803007388 */ /* 0x0041e40000000a00 */
.L_x_97:
[----:B------:R-:W-:Y:S05]  /*0220*/  BSYNC.RECONVERGENT B0 ;  /* 0x0000000000007941 */ /* 0x000fea0003800200 */
.L_x_95:
[C---:B------:R-:W-:Y:S01]  /*0230*/  VIADD R5, R4.reuse, 0x80 ;  /* 0x0000008004057836 */ /* 0x040fe20000000000 */
[----:B------:R-:W-:Y:S01]  /*0240*/  BAR.SYNC.DEFER_BLOCKING 0x0 ;  /* 0x0000000000007b1d */ /* 0x000fe20000010000 */
[----:B------:R-:W-:-:S03]  /*0250*/  VIADD R6, R4, 0x40 ;  /* 0x0000004004067836 */ /* 0x000fc60000000000 */
[----:B------:R-:W-:Y:S02]  /*0260*/  ISETP.GE.U32.AND P0, PT, R5, UR8, PT ;  /* 0x0000000805007c0c */ /* 0x000fe4000bf06070 */
[----:B------:R-:W-:Y:S01]  /*0270*/  ISETP.GE.U32.AND P1, PT, R6, UR8, PT ;  /* 0x0000000806007c0c */ /* 0x000fe2000bf26070 */
[----:B------:R-:W-:Y:S01]  /*0280*/  BSSY.RECONVERGENT B0, `(.L_x_98) ;  /* 0x0000008000007945 */ /* 0x000fe20003800200 */
[C---:B------:R-:W-:Y:S02]  /*0290*/  ISETP.GT.U32.OR P0, PT, R2.reuse, 0x7f, P0 ;  /* 0x0000007f0200780c */ /* 0x040fe40000704470 */
[----:B------:R-:W-:-:S11]  /*02a0*/  ISETP.GT.U32.OR P2, PT, R2, 0x3f, P1 ;  /* 0x0000003f0200780c */ /* 0x000fd60000f44470 */
[----:B------:R-:W-:Y:S05]  /*02b0*/  @P0 BRA `(.L_x_99) ;  /* 0x0000000000100947 */ /* 0x000fea0003800000 */
[----:B------:R-:W-:Y:S04]  /*02c0*/  LDS R5, [R3] ;  /* 0x0000000003057984 */ /* 0x000fe80000000800 */
[----:B------:R-:W2:Y:S02]  /*02d0*/  LDS.64 R6, [R3+0x400] ;  /* 0x0004000003067984 */ /* 0x000ea40000000a00 */
[----:B--2---:R-:W-:-:S13]  /*02e0*/  ISETP.GT.AND P0, PT, R5, R6, PT ;  /* 0x000000060500720c */ /* 0x004fda0003f04270 */
[----:B------:R2:W-:Y:S02]  /*02f0*/  @!P0 STS.64 [R3], R6 ;  /* 0x0000000603008388 */ /* 0x0005e40000000a00 */
.L_x_99:
[----:B------:R-:W-:Y:S05]  /*0300*/  BSYNC.RECONVERGENT B0 ;  /* 0x0000000000007941 */ /* 0x000fea0003800200 */
.L_x_98:
[----:B------:R-:W-:Y:S06]  /*0310*/  BAR.SYNC.DEFER_BLOCKING 0x0 ;  /* 0x0000000000007b1d */ /* 0x000fec0000010000 */
[----:B------:R-:W-:Y:S04]  /*0320*/  BSSY.RECONVERGENT B0, `(.L_x_100) ;  /* 0x0000006000007945 */ /* 0x000fe80003800200 */
[----:B------:R-:W-:Y:S05]  /*0330*/  @P2 BRA `(.L_x_101) ;  /* 0x0000000000102947 */ /* 0x000fea0003800000 */
[----:B------:R-:W-:Y:S04]  /*0340*/  LDS R5, [R3] ;  /* 0x0000000003057984 */ /* 0x000fe80000000800 */
[----:B--2---:R-:W2:Y:S02]  /*0350*/  LDS.64 R6, [R3+0x200] ;  /* 0x0002000003067984 */ /* 0x004ea40000000a00 */
[----:B--2---:R-:W-:-:S13]  /*0360*/  ISETP.GT.AND P0, PT, R5, R6, PT ;  /* 0x000000060500720c */ /* 0x004fda0003f04270 */
[----:B------:R3:W-:Y:S02]  /*0370*/  @!P0 STS.64 [R3], R6 ;  /* 0x0000000603008388 */ /* 0x0007e40000000a00 */
.L_x_101:
[----:B------:R-:W-:Y:S05]  /*0380*/  BSYNC.RECONVERGENT B0 ;  /* 0x0000000000007941 */ /* 0x000fea0003800200 */
.L_x_100:
[----:B------:R-:W-:Y:S01]  /*0390*/  BAR.SYNC.DEFER_BLOCKING 0x0 ;  /* 0x0000000000007b1d */ /* 0x000fe20000010000 */
[----:B------:R-:W-:-:S13]  /*03a0*/  ISETP.GT.U32.AND P0, PT, R2, 0x1f, PT ;  /* 0x0000001f0200780c */ /* 0x000fda0003f04070 */
[----:B------:R-:W-:Y:S05]  /*03b0*/  @P0 EXIT ;  /* 0x000000000000094d */ /* 0x000fea0003800000 */
[----:B------:R-:W-:Y:S04]  /*03c0*/  BSSY.RECONVERGENT B0, `(.L_x_102) ;  /* 0x0000051000007945 */ /* 0x000fe80003800200 */
[----:B------:R-:W-:Y:S05]  /*03d0*/  @P1 BRA `(.L_x_103) ;  /* 0x00000000006c1947 */ /* 0x000fea0003800000 */
[----:B--23--:R-:W-:Y:S04]  /*03e0*/  LDS.64 R6, [R3] ;  /* 0x0000000003067984 */ /* 0x00cfe80000000a00 */
        /* <DEDUP_REMOVED lines=26> */
.L_x_103:
[C---:B------:R-:W-:Y:S01]  /*0590*/  VIADD R5, R4.reuse, 0x20 ;  /* 0x0000002004057836 */ /* 0x040fe20000000000 */
[----:B------:R-:W-:Y:S01]  /*05a0*/  BSSY.RECONVERGENT B1, `(.L_x_105) ;  /* 0x0000011000017945 */ /* 0x000fe20003800200 */
[C---:B--23--:R-:W-:Y:S02]  /*05b0*/  VIADD R6, R4.reuse, 0x10 ;  /* 0x0000001004067836 */ /* 0x04cfe40000000000 */
        /* <DEDUP_REMOVED lines=15> */
.L_x_106:
[----:B------:R-:W-:Y:S05]  /*06b0*/  BSYNC.RECONVERGENT B1 ;  /* 0x0000000000017941 */ /* 0x000fea0003800200 */
.L_x_105:
[----:B------:R-:W-:Y:S04]  /*06c0*/  BSSY.RECONVERGENT B1, `(.L_x_107) ;  /* 0x0000006000017945 */ /* 0x000fe80003800200 */
[----:B------:R-:W-:Y:S05]  /*06d0*/  @P0 BRA `(.L_x_108) ;  /* 0x0000000000100947 */ /* 0x000fea0003800000 */
[----:B------:R-:W-:Y:S04]  /*06e0*/  LDS R7, [R3] ;  /* 0x0000000003077984 */ /* 0x000fe80000000800 */
[----:B--2---:R-:W2:Y:S02]  /*06f0*/  LDS.64 R4, [R3+0x80] ;  /* 0x0000800003047984 */ /* 0x004ea40000000a00 */
[----:B--2---:R-:W-:-:S13]  /*0700*/  ISETP.GT.AND P0, PT, R7, R4, PT ;  /* 0x000000040700720c */ /* 0x004fda0003f04270 */
[----:B------:R3:W-:Y:S02]  /*0710*/  @!P0 STS.64 [R3], R4 ;  /* 0x0000000403008388 */ /* 0x0007e40000000a00 */
.L_x_108:
[----:B------:R-:W-:Y:S05]  /*0720*/  BSYNC.RECONVERGENT B1 ;  /* 0x0000000000017941 */ /* 0x000fea0003800200 */
.L_x_107:
[----:B------:R-:W-:Y:S04]  /*0730*/  BSSY.RECONVERGENT B1, `(.L_x_109) ;  /* 0x0000006000017945 */ /* 0x000fe80003800200 */
[----:B------:R-:W-:Y:S05]  /*0740*/  @P1 BRA `(.L_x_110) ;  /* 0x0000000000101947 */ /* 0x000fea0003800000 */
[----:B------:R-:W-:Y:S04]  /*0750*/  LDS R7, [R3] ;  /* 0x0000000003077984 */ /* 0x000fe80000000800 */
[----:B--23--:R-:W2:Y:S02]  /*0760*/  LDS.64 R4, [R3+0x40] ;  /* 0x0000400003047984 */ /* 0x00cea40000000a00 */
[----:B--2---:R-:W-:-:S13]  /*0770*/  ISETP.GT.AND P0, PT, R7, R4, PT ;  /* 0x000000040700720c */ /* 0x004fda0003f04270 */
[----:B------:R4:W-:Y:S02]  /*0780*/  @!P0 STS.64 [R3], R4 ;  /* 0x0000000403008388 */ /* 0x0009e40000000a00 */
.L_x_110:
[----:B------:R-:W-:Y:S05]  /*0790*/  BSYNC.RECONVERGENT B1 ;  /* 0x0000000000017941 */ /* 0x000fea0003800200 */
.L_x_109:
[----:B------:R-:W-:Y:S04]  /*07a0*/  BSSY.RECONVERGENT B1, `(.L_x_111) ;  /* 0x0000006000017945 */ /* 0x000fe80003800200 */
[----:B------:R-:W-:Y:S05]  /*07b0*/  @P2 BRA `(.L_x_112) ;  /* 0x0000000000102947 */ /* 0x000fea0003800000 */
[----:B------:R-:W-:Y:S04]  /*07c0*/  LDS R7, [R3] ;  /* 0x0000000003077984 */ /* 0x000fe80000000800 */
[----:B--234-:R-:W2:Y:S02]  /*07d0*/  LDS.64 R4, [R3+0x20] ;  /* 0x0000200003047984 */ /* 0x01cea40000000a00 */
[----:B--2---:R-:W-:-:S13]  /*07e0*/  ISETP.GT.AND P0, PT, R7, R4, PT ;  /* 0x000000040700720c */ /* 0x004fda0003f04270 */
[----:B------:R2:W-:Y:S02]  /*07f0*/  @!P0 STS.64 [R3], R4 ;  /* 0x0000000403008388 */ /* 0x0005e40000000a00 */
.L_x_112:
[----:B------:R-:W-:Y:S05]  /*0800*/  BSYNC.RECONVERGENT B1 ;  /* 0x0000000000017941 */ /* 0x000fea0003800200 */
.L_x_111:
[----:B------:R-:W-:Y:S04]  /*0810*/  BSSY.RECONVERGENT B1, `(.L_x_113) ;  /* 0x0000006000017945 */ /* 0x000fe80003800200 */
[----:B------:R-:W-:Y:S05]  /*0820*/  @P3 BRA `(.L_x_114) ;  /* 0x0000000000103947 */ /* 0x000fea0003800000 */
[----:B------:R-:W-:Y:S04]  /*0830*/  LDS R7, [R3] ;  /* 0x0000000003077984 */ /* 0x000fe80000000800 */
[----:B--234-:R-:W2:Y:S02]  /*0840*/  LDS.64 R4, [R3+0x10] ;  /* 0x0000100003047984 */ /* 0x01cea40000000a00 */
[----:B--2---:R-:W-:-:S13]  /*0850*/  ISETP.GT.AND P0, PT, R7, R4, PT ;  /* 0x000000040700720c */ /* 0x004fda0003f04270 */
[----:B------:R2:W-:Y:S02]  /*0860*/  @!P0 STS.64 [R3], R4 ;  /* 0x0000000403008388 */ /* 0x0005e40000000a00 */
.L_x_114:
[----:B------:R-:W-:Y:S05]  /*0870*/  BSYNC.RECONVERGENT B1 ;  /* 0x0000000000017941 */ /* 0x000fea0003800200 */
.L_x_113:
[----:B------:R-:W-:Y:S05]  /*0880*/  @P4 BRA `(.L_x_104) ;  /* 0x0000000000104947 */ /* 0x000fea0003800000 */
[----:B------:R-:W-:Y:S04]  /*0890*/  LDS R7, [R3] ;  /* 0x0000000003077984 */ /* 0x000fe80000000800 */
[----:B--234-:R-:W2:Y:S02]  /*08a0*/  LDS.64 R4, [R3+0x8] ;  /* 0x0000080003047984 */ /* 0x01cea40000000a00 */
[----:B--2---:R-:W-:-:S13]  /*08b0*/  ISETP.GT.AND P0, PT, R7, R4, PT ;  /* 0x000000040700720c */ /* 0x004fda0003f04270 */
[----:B------:R2:W-:Y:S02]  /*08c0*/  @!P0 STS.64 [R3], R4 ;  /* 0x0000000403008388 */ /* 0x0005e40000000a00 */
.L_x_104:
[----:B------:R-:W-:Y:S05]  /*08d0*/  BSYNC.RECONVERGENT B0 ;  /* 0x0000000000007941 */ /* 0x000fea0003800200 */
.L_x_102:
        /* <DEDUP_REMOVED lines=8> */
.L_x_115:
        /* <DEDUP_REMOVED lines=10> */
.L_x_175:


//--------------------- .text._Z12reduceKernelILj512EEviP6numberS1_ --------------------------
	.section	.text._Z12reduceKernelILj512EEviP6numberS1_,"ax",@progbits
	.align	128
        .global         _Z12reduceKernelILj512EEviP6numberS1_
        .type           _Z12reduceKernelILj512EEviP6numberS1_,@function
        .size           _Z12reduceKernelILj512EEviP6numberS1_,(.L_x_176 - _Z12reduceKernelILj512EEviP6numberS1_)
        .other          _Z12reduceKernelILj512EEviP6numberS1_,@"STO_CUDA_ENTRY STV_DEFAULT"
_Z12reduceKernelILj512EEviP6numberS1_:
.text._Z12reduceKernelILj512EEviP6numberS1_:
        /* <DEDUP_REMOVED lines=27> */
.L_x_117:
[----:B------:R-:W-:-:S13]  /*01b0*/  ISETP.GE.U32.AND P0, PT, R4, UR8, PT ;  /* 0x0000000804007c0c */ /* 0x000fda000bf06070 */
[----:B------:R-:W-:Y:S05]  /*01c0*/  @P0 BRA `(.L_x_118) ;  /* 0x0000000000140947 */ /* 0x000fea0003800000 */
[----:B------:R-:W0:Y:S02]  /*01d0*/  LDC.64 R6, c[0x0][0x388] ;  /* 0x0000e200ff067b82 */ /* 0x000e240000000a00 */
[----:B0-----:R-:W-:-:S05]  /*01e0*/  IMAD.WIDE.U32 R6, R4, 0x8, R6 ;  /* 0x0000000804067825 */ /* 0x001fca00078e0006 */
[----:B------:R-:W2:Y:S04]  /*01f0*/  LDG.E R8, desc[UR6][R6.64] ;  /* 0x0000000606087981 */ /* 0x000ea8000c1e1900 */
[----:B------:R-:W2:Y:S04]  /*0200*/  LDG.E R9, desc[UR6][R6.64+0x4] ;  /* 0x0000040606097981 */ /* 0x000ea8000c1e1900 */
[----:B--2---:R0:W-:Y:S02]  /*0210*/  STS.64 [R3], R8 ;  /* 0x0000000803007388 */ /* 0x0041e40000000a00 */
.L_x_118:
[----:B------:R-:W-:Y:S05]  /*0220*/  BSYNC.RECONVERGENT B0 ;  /* 0x0000000000007941 */ /* 0x000fea0003800200 */
.L_x_116:
[C---:B------:R-:W-:Y:S01]  /*0230*/  VIADD R5, R4.reuse, 0x100 ;  /* 0x0000010004057836 */ /* 0x040fe20000000000 */
[----:B------:R-:W-:Y:S01]  /*0240*/  BAR.SYNC.DEFER_BLOCKING 0x0 ;  /* 0x0000000000007b1d */ /* 0x000fe20000010000 */
[C---:B------:R-:W-:Y:S02]  /*0250*/  VIADD R6, R4.reuse, 0x80 ;  /* 0x0000008004067836 */ /* 0x040fe40000000000 */
[----:B------:R-:W-:Y:S01]  /*0260*/  VIADD R7, R4, 0x40 ;  /* 0x0000004004077836 */ /* 0x000fe20000000000 */
[----:B------:R-:W-:Y:S02]  /*0270*/  ISETP.GE.U32.AND P0, PT, R5, UR8, PT ;  /* 0x0000000805007c0c */ /* 0x000fe4000bf06070 */
[----:B------:R-:W-:Y:S01]  /*0280*/  ISETP.GE.U32.AND P1, PT, R6, UR8, PT ;  /* 0x0000000806007c0c */ /* 0x000fe2000bf26070 */
[----:B------:R-:W-:Y:S01]  /*0290*/  BSSY.RECONVERGENT B0, `(.L_x_119) ;  /* 0x000000a000007945 */ /* 0x000fe20003800200 */
[----:B------:R-:W-:Y:S02]  /*02a0*/  ISETP.GT.U32.OR P0, PT, R2, 0xff, P0 ;  /* 0x000000ff0200780c */ /* 0x000fe40000704470 */
[----:B------:R-:W-:-:S02]  /*02b0*/  ISETP.GE.U32.AND P2, PT, R7, UR8, PT ;  /* 0x0000000807007c0c */ /* 0x000fc4000bf46070 */
[C---:B------:R-:W-:Y:S02]  /*02c0*/  ISETP.GT.U32.OR P1, PT, R2.reuse, 0x7f, P1 ;  /* 0x0000007f0200780c */ /* 0x040fe40000f24470 */
[----:B------:R-:W-:-:S07]  /*02d0*/  ISETP.GT.U32.OR P3, PT, R2, 0x3f, P2 ;  /* 0x0000003f0200780c */ /* 0x000fce0001764470 */
[----:B------:R-:W-:Y:S06]  /*02e0*/  @P0 BRA `(.L_x_120) ;  /* 0x0000000000100947 */ /* 0x000fec0003800000 */
[----:B------:R-:W-:Y:S04]  /*02f0*/  LDS R5, [R3] ;  /* 0x0000000003057984 */ /* 0x000fe80000000800 */
[----:B------:R-:W2:Y:S02]  /*0300*/  LDS.64 R6, [R3+0x800] ;  /* 0x0008000003067984 */ /* 0x000ea40000000a00 */
[----:B--2---:R-:W-:-:S13]  /*0310*/  ISETP.GT.AND P0, PT, R5, R6, PT ;  /* 0x000000060500720c */ /* 0x004fda0003f04270 */
[----:B------:R2:W-:Y:S02]  /*0320*/  @!P0 STS.64 [R3], R6 ;  /* 0x0000000603008388 */ /* 0x0005e40000000a00 */
.L_x_120:
[----:B------:R-:W-:Y:S05]  /*0330*/  BSYNC.RECONVERGENT B0 ;  /* 0x0000000000007941 */ /* 0x000fea0003800200 */
.L_x_119:
[----:B------:R-:W-:Y:S06]  /*0340*/  BAR.SYNC.DEFER_BLOCKING 0x0 ;  /* 0x0000000000007b1d */ /* 0x000fec0000010000 */
[----:B------:R-:W-:Y:S04]  /*0350*/  BSSY.RECONVERGENT B0, `(.L_x_121) ;  /* 0x0000006000007945 */ /* 0x000fe80003800200 */
[----:B------:R-:W-:Y:S05]  /*0360*/  @P1 BRA `(.L_x_122) ;  /* 0x0000000000101947 */ /* 0x000fea0003800000 */
[----:B------:R-:W-:Y:S04]  /*0370*/  LDS R5, [R3] ;  /* 0x0000000003057984 */ /* 0x000fe80000000800 */
[----:B--2---:R-:W2:Y:S02]  /*0380*/  LDS.64 R6, [R3+0x400] ;  /* 0x0004000003067984 */ /* 0x004ea40000000a00 */
[----:B--2---:R-:W-:-:S13]  /*0390*/  ISETP.GT.AND P0, PT, R5, R6, PT ;  /* 0x000000060500720c */ /* 0x004fda0003f04270 */
[----:B------:R3:W-:Y:S02]  /*03a0*/  @!P0 STS.64 [R3], R6 ;  /* 0x0000000603008388 */ /* 0x0007e40000000a00 */
.L_x_122:
[----:B------:R-:W-:Y:S05]  /*03b0*/  BSYNC.RECONVERGENT B0 ;  /* 0x0000000000007941 */ /* 0x000fea0003800200 */
.L_x_121:
[----:B------:R-:W-:Y:S06]  /*03c0*/  BAR.SYNC.DEFER_BLOCKING 0x0 ;  /* 0x0000000000007b1d */ /* 0x000fec0000010000 */
[----:B------:R-:W-:Y:S04]  /*03d0*/  BSSY.RECONVERGENT B0, `(.L_x_123) ;  /* 0x0000006000007945 */ /* 0x000fe80003800200 */
[----:B------:R-:W-:Y:S05]  /*03e0*/  @P3 BRA `(.L_x_124) ;  /* 0x0000000000103947 */ /* 0x000fea0003800000 */
[----:B------:R-:W-:Y:S04]  /*03f0*/  LDS R5, [R3] ;  /* 0x0000000003057984 */ /* 0x000fe80000000800 */
[----:B--23--:R-:W2:Y:S02]  /*0400*/  LDS.64 R6, [R3+0x200] ;  /* 0x0002000003067984 */ /* 0x00cea40000000a00 */
[----:B--2---:R-:W-:-:S13]  /*0410*/  ISETP.GT.AND P0, PT, R5, R6, PT ;  /* 0x000000060500720c */ /* 0x004fda0003f04270 */
[----:B------:R4:W-:Y:S02]  /*0420*/  @!P0 STS.64 [R3], R6 ;  /* 0x0000000603008388 */ /* 0x0009e40000000a00 */
.L_x_124:
[----:B------:R-:W-:Y:S05]  /*0430*/  BSYNC.RECONVERGENT B0 ;  /* 0x0000000000007941 */ /* 0x000fea0003800200 */
.L_x_123:
[----:B------:R-:W-:Y:S01]  /*0440*/  BAR.SYNC.DEFER_BLOCKING 0x0 ;  /* 0x0000000000007b1d */ /* 0x000fe20000010000 */
[----:B------:R-:W-:-:S13]  /*0450*/  ISETP.GT.U32.AND P0, PT, R2, 0x1f, PT ;  /* 0x0000001f0200780c */ /* 0x000fda0003f04070 */
[----:B------:R-:W-:Y:S05]  /*0460*/  @P0 EXIT ;  /* 0x000000000000094d */ /* 0x000fea0003800000 */
[----:B------:R-:W-:Y:S04]  /*0470*/  BSSY.RECONVERGENT B0, `(.L_x_125) ;  /* 0x0000051000007945 */ /* 0x000fe80003800200 */
[----:B------:R-:W-:Y:S05]  /*0480*/  @P2 BRA `(.L_x_126) ;  /* 0x00000000006c2947 */ /* 0x000fea0003800000 */
[----:B--234-:R-:W-:Y:S04]  /*0490*/  LDS.64 R6, [R3] ;  /* 0x0000000003067984 */ /* 0x01cfe80000000a00 */
        /* <DEDUP_REMOVED lines=26> */
.L_x_126:
[C---:B------:R-:W-:Y:S01]  /*0640*/  VIADD R5, R4.reuse, 0x20 ;  /* 0x0000002004057836 */ /* 0x040fe20000000000 */
[----:B------:R-:W-:Y:S01]  /*0650*/  BSSY.RECONVERGENT B1, `(.L_x_128) ;  /* 0x0000011000017945 */ /* 0x000fe20003800200 */
[C---:B--234-:R-:W-:Y:S02]  /*0660*/  VIADD R6, R4.reuse, 0x10 ;  /* 0x0000001004067836 */ /* 0x05cfe40000000000 */
        /* <DEDUP_REMOVED lines=15> */
.L_x_129:
[----:B------:R-:W-:Y:S05]  /*0760*/  BSYNC.RECONVERGENT B1 ;  /* 0x0000000000017941 */ /* 0x000fea0003800200 */
.L_x_128:
[----:B------:R-:W-:Y:S04]  /*0770*/  BSSY.RECONVERGENT B1, `(.L_x_130) ;  /* 0x0000006000017945 */ /* 0x000fe80003800200 */
[----:B------:R-:W-:Y:S05]  /*0780*/  @P0 BRA `(.L_x_131) ;  /* 0x0000000000100947 */ /* 0x000fea0003800000 */
[----:B------:R-:W-:Y:S04]  /*0790*/  LDS R7, [R3] ;  /* 0x0000000003077984 */ /* 0x000fe80000000800 */
[----:B--2---:R-:W2:Y:S02]  /*07a0*/  LDS.64 R4, [R3+0x80] ;  /* 0x0000800003047984 */ /* 0x004ea40000000a00 */
[----:B--2---:R-:W-:-:S13]  /*07b0*/  ISETP.GT.AND P0, PT, R7, R4, PT ;  /* 0x000000040700720c */ /* 0x004fda0003f04270 */
[----:B------:R3:W-:Y:S02]  /*07c0*/  @!P0 STS.64 [R3], R4 ;  /* 0x0000000403008388 */ /* 0x0007e40000000a00 */
.L_x_131:
[----:B------:R-:W-:Y:S05]  /*07d0*/  BSYNC.RECONVERGENT B1 ;  /* 0x0000000000017941 */ /* 0x000fea0003800200 */
.L_x_130:
[----:B------:R-:W-:Y:S04]  /*07e0*/  BSSY.RECONVERGENT B1, `(.L_x_132) ;  /* 0x0000006000017945 */ /* 0x000fe80003800200 */
[----:B------:R-:W-:Y:S05]  /*07f0*/  @P1 BRA `(.L_x_133) ;  /* 0x0000000000101947 */ /* 0x000fea0003800000 */
[----:B------:R-:W-:Y:S04]  /*0800*/  LDS R7, [R3] ;  /* 0x0000000003077984 */ /* 0x000fe80000000800 */
[----:B--23--:R-:W2:Y:S02]  /*0810*/  LDS.64 R4, [R3+0x40] ;  /* 0x0000400003047984 */ /* 0x00cea40000000a00 */
[----:B--2---:R-:W-:-:S13]  /*0820*/  ISETP.GT.AND P0, PT, R7, R4, PT ;  /* 0x000000040700720c */ /* 0x004fda0003f04270 */
[----:B------:R4:W-:Y:S02]  /*0830*/  @!P0 STS.64 [R3], R4 ;  /* 0x0000000403008388 */ /* 0x0009e40000000a00 */
.L_x_133:
[----:B------:R-:W-:Y:S05]  /*0840*/  BSYNC.RECONVERGENT B1 ;  /* 0x0000000000017941 */ /* 0x000fea0003800200 */
.L_x_132:
[----:B------:R-:W-:Y:S04]  /*0850*/  BSSY.RECONVERGENT B1, `(.L_x_134) ;  /* 0x0000006000017945 */ /* 0x000fe80003800200 */
[----:B------:R-:W-:Y:S05]  /*0860*/  @P2 BRA `(.L_x_135) ;  /* 0x0000000000102947 */ /* 0x000fea0003800000 */
[----:B------:R-:W-:Y:S04]  /*0870*/  LDS R7, [R3] ;  /* 0x0000000003077984 */ /* 0x000fe80000000800 */
[----:B--234-:R-:W2:Y:S02]  /*0880*/  LDS.64 R4, [R3+0x20] ;  /* 0x0000200003047984 */ /* 0x01cea40000000a00 */
[----:B--2---:R-:W-:-:S13]  /*0890*/  ISETP.GT.AND P0, PT, R7, R4, PT ;  /* 0x000000040700720c */ /* 0x004fda0003f04270 */
[----:B------:R2:W-:Y:S02]  /*08a0*/  @!P0 STS.64 [R3], R4 ;  /* 0x0000000403008388 */ /* 0x0005e40000000a00 */
.L_x_135:
[----:B------:R-:W-:Y:S05]  /*08b0*/  BSYNC.RECONVERGENT B1 ;  /* 0x0000000000017941 */ /* 0x000fea0003800200 */
.L_x_134:
[----:B------:R-:W-:Y:S04]  /*08c0*/  BSSY.RECONVERGENT B1, `(.L_x_136) ;  /* 0x0000006000017945 */ /* 0x000fe80003800200 */
[----:B------:R-:W-:Y:S05]  /*08d0*/  @P3 BRA `(.L_x_137) ;  /* 0x0000000000103947 */ /* 0x000fea0003800000 */
[----:B------:R-:W-:Y:S04]  /*08e0*/  LDS R7, [R3] ;  /* 0x0000000003077984 */ /* 0x000fe80000000800 */
[----:B--234-:R-:W2:Y:S02]  /*08f0*/  LDS.64 R4, [R3+0x10] ;  /* 0x0000100003047984 */ /* 0x01cea40000000a00 */
[----:B--2---:R-:W-:-:S13]  /*0900*/  ISETP.GT.AND P0, PT, R7, R4, PT ;  /* 0x000000040700720c */ /* 0x004fda0003f04270 */
[----:B------:R2:W-:Y:S02]  /*0910*/  @!P0 STS.64 [R3], R4 ;  /* 0x0000000403008388 */ /* 0x0005e40000000a00 */
.L_x_137:
[----:B------:R-:W-:Y:S05]  /*0920*/  BSYNC.RECONVERGENT B1 ;  /* 0x0000000000017941 */ /* 0x000fea0003800200 */
.L_x_136:
[----:B------:R-:W-:Y:S05]  /*0930*/  @P4 BRA `(.L_x_127) ;  /* 0x0000000000104947 */ /* 0x000fea0003800000 */
[----:B------:R-:W-:Y:S04]  /*0940*/  LDS R7, [R3] ;  /* 0x0000000003077984 */ /* 0x000fe80000000800 */
[----:B--234-:R-:W2:Y:S02]  /*0950*/  LDS.64 R4, [R3+0x8] ;  /* 0x0000080003047984 */ /* 0x01cea40000000a00 */
[----:B--2---:R-:W-:-:S13]  /*0960*/  ISETP.GT.AND P0, PT, R7, R4, PT ;  /* 0x000000040700720c */ /* 0x004fda0003f04270 */
[----:B------:R2:W-:Y:S02]  /*0970*/  @!P0 STS.64 [R3], R4 ;  /* 0x0000000403008388 */ /* 0x0005e40000000a00 */
.L_x_127:
[----:B------:R-:W-:Y:S05]  /*0980*/  BSYNC.RECONVERGENT B0 ;  /* 0x0000000000007941 */ /* 0x000fea0003800200 */
.L_x_125:
        /* <DEDUP_REMOVED lines=8> */
.L_x_138:
        /* <DEDUP_REMOVED lines=15> */
.L_x_176:


//--------------------- .text._Z12reduceKernelILj1024EEviP6numberS1_ --------------------------
	.section	.text._Z12reduceKernelILj1024EEviP6numberS1_,"ax",@progbits
	.align	128
        .global         _Z12reduceKernelILj1024EEviP6numberS1_
        .type           _Z12reduceKernelILj1024EEviP6numberS1_,@function
        .size           _Z12reduceKernelILj1024EEviP6numberS1_,(.L_x_177 - _Z12reduceKernelILj1024EEviP6numberS1_)
        .other          _Z12reduceKernelILj1024EEviP6numberS1_,@"STO_CUDA_ENTRY STV_DEFAULT"
_Z12reduceKernelILj1024EEviP6numberS1_:
.text._Z12reduceKernelILj1024EEviP6numberS1_:
        /* <DEDUP_REMOVED lines=27> */
.L_x_140:
[----:B------:R-:W-:-:S13]  /*01b0*/  ISETP.GE.U32.AND P0, PT, R3, UR8, PT ;  /* 0x0000000803007c0c */ /* 0x000fda000bf06070 */
[----:B------:R-:W-:Y:S05]  /*01c0*/  @P0 BRA `(.L_x_141) ;  /* 0x0000000000140947 */ /* 0x000fea0003800000 */
[----:B------:R-:W0:Y:S02]  /*01d0*/  LDC.64 R6, c[0x0][0x388] ;  /* 0x0000e200ff067b82 */ /* 0x000e240000000a00 */
[----:B0-----:R-:W-:-:S05]  /*01e0*/  IMAD.WIDE.U32 R6, R3, 0x8, R6 ;  /* 0x0000000803067825 */ /* 0x001fca00078e0006 */
[----:B------:R-:W2:Y:S04]  /*01f0*/  LDG.E R8, desc[UR6][R6.64] ;  /* 0x0000000606087981 */ /* 0x000ea8000c1e1900 */
[----:B------:R-:W2:Y:S04]  /*0200*/  LDG.E R9, desc[UR6][R6.64+0x4] ;  /* 0x0000040606097981 */ /* 0x000ea8000c1e1900 */
[----:B--2---:R0:W-:Y:S02]  /*0210*/  STS.64 [R4], R8 ;  /* 0x0000000804007388 */ /* 0x0041e40000000a00 */
.L_x_141:
[----:B------:R-:W-:Y:S05]  /*0220*/  BSYNC.RECONVERGENT B0 ;  /* 0x0000000000007941 */ /* 0x000fea0003800200 */
.L_x_139:
[C---:B------:R-:W-:Y:S01]  /*0230*/  VIADD R5, R3.reuse, 0x200 ;  /* 0x0000020003057836 */ /* 0x040fe20000000000 */
[----:B------:R-:W-:Y:S01]  /*0240*/  BAR.SYNC.DEFER_BLOCKING 0x0 ;  /* 0x0000000000007b1d */ /* 0x000fe20000010000 */
[C---:B------:R-:W-:Y:S02]  /*0250*/  VIADD R6, R3.reuse, 0x100 ;  /* 0x0000010003067836 */ /* 0x040fe40000000000 */
[----:B------:R-:W-:Y:S01]  /*0260*/  VIADD R7, R3, 0x80 ;  /* 0x0000008003077836 */ /* 0x000fe20000000000 */
[----:B------:R-:W-:Y:S01]  /*0270*/  ISETP.GE.U32.AND P0, PT, R5, UR8, PT ;  /* 0x0000000805007c0c */ /* 0x000fe2000bf06070 */
[----:B0-----:R-:W-:Y:S01]  /*0280*/  VIADD R8, R3, 0x40 ;  /* 0x0000004003087836 */ /* 0x001fe20000000000 */
[----:B------:R-:W-:Y:S01]  /*0290*/  ISETP.GE.U32.AND P1, PT, R6, UR8, PT ;  /* 0x0000000806007c0c */ /* 0x000fe2000bf26070 */
[----:B------:R-:W-:Y:S01]  /*02a0*/  BSSY.RECONVERGENT B0, `(.L_x_142) ;  /* 0x000000c000007945 */ /* 0x000fe20003800200 */
[----:B------:R-:W-:Y:S02]  /*02b0*/  ISETP.GT.U32.OR P0, PT, R2, 0x1ff, P0 ;  /* 0x000001ff0200780c */ /* 0x000fe40000704470 */
[----:B------:R-:W-:-:S02]  /*02c0*/  ISETP.GE.U32.AND P2, PT, R7, UR8, PT ;  /* 0x0000000807007c0c */ /* 0x000fc4000bf46070 */
[----:B------:R-:W-:Y:S02]  /*02d0*/  ISETP.GE.U32.AND P3, PT, R8, UR8, PT ;  /* 0x0000000808007c0c */ /* 0x000fe4000bf66070 */
[C---:B------:R-:W-:Y:S02]  /*02e0*/  ISETP.GT.U32.OR P1, PT, R2.reuse, 0xff, P1 ;  /* 0x000000ff0200780c */ /* 0x040fe40000f24470 */
[C---:B------:R-:W-:Y:S02]  /*02f0*/  ISETP.GT.U32.OR P2, PT, R2.reuse, 0x7f, P2 ;  /* 0x0000007f0200780c */ /* 0x040fe40001744470 */
[----:B------:R-:W-:-:S03]  /*0300*/  ISETP.GT.U32.OR P4, PT, R2, 0x3f, P3 ;  /* 0x0000003f0200780c */ /* 0x000fc60001f84470 */
[----:B------:R-:W-:Y:S10]  /*0310*/  @P0 BRA `(.L_x_143) ;  /* 0x0000000000100947 */ /* 0x000ff40003800000 */
[----:B------:R-:W-:Y:S04]  /*0320*/  LDS R5, [R4] ;  /* 0x0000000004057984 */ /* 0x000fe80000000800 */
[----:B------:R-:W0:Y:S02]  /*0330*/  LDS.64 R6, [R4+0x1000] ;  /* 0x0010000004067984 */ /* 0x000e240000000a00 */
[----:B0-----:R-:W-:-:S13]  /*0340*/  ISETP.GT.AND P0, PT, R5, R6, PT ;  /* 0x000000060500720c */ /* 0x001fda0003f04270 */
[----:B------:R0:W-:Y:S02]  /*0350*/  @!P0 STS.64 [R4], R6 ;  /* 0x0000000604008388 */ /* 0x0001e40000000a00 */
.L_x_143:
[----:B------:R-:W-:Y:S05]  /*0360*/  BSYNC.RECONVERGENT B0 ;  /* 0x0000000000007941 */ /* 0x000fea0003800200 */
.L_x_142:
[----:B------:R-:W-:Y:S06]  /*0370*/  BAR.SYNC.DEFER_BLOCKING 0x0 ;  /* 0x0000000000007b1d */ /* 0x000fec0000010000 */
[----:B------:R-:W-:Y:S04]  /*0380*/  BSSY.RECONVERGENT B0, `(.L_x_144) ;  /* 0x0000006000007945 */ /* 0x000fe80003800200 */
[----:B------:R-:W-:Y:S05]  /*0390*/  @P1 BRA `(.L_x_145) ;  /* 0x0000000000101947 */ /* 0x000fea0003800000 */
[----:B------:R-:W-:Y:S04]  /*03a0*/  LDS R5, [R4] ;  /* 0x0000000004057984 */ /* 0x000fe80000000800 */
[----:B0-----:R-:W0:Y:S02]  /*03b0*/  LDS.64 R6, [R4+0x800] ;  /* 0x0008000004067984 */ /* 0x001e240000000a00 */
[----:B0-----:R-:W-:-:S13]  /*03c0*/  ISETP.GT.AND P0, PT, R5, R6, PT ;  /* 0x000000060500720c */ /* 0x001fda0003f04270 */
[----:B------:R2:W-:Y:S02]  /*03d0*/  @!P0 STS.64 [R4], R6 ;  /* 0x0000000604008388 */ /* 0x0005e40000000a00 */
.L_x_145:
[----:B------:R-:W-:Y:S05]  /*03e0*/  BSYNC.RECONVERGENT B0 ;  /* 0x0000000000007941 */ /* 0x000fea0003800200 */
.L_x_144:
[----:B------:R-:W-:Y:S06]  /*03f0*/  BAR.SYNC.DEFER_BLOCKING 0x0 ;  /* 0x0000000000007b1d */ /* 0x000fec0000010000 */
[----:B------:R-:W-:Y:S04]  /*0400*/  BSSY.RECONVERGENT B0, `(.L_x_146) ;  /* 0x0000006000007945 */ /* 0x000fe80003800200 */
[----:B------:R-:W-:Y:S05]  /*0410*/  @P2 BRA `(.L_x_147) ;  /* 0x0000000000102947 */ /* 0x000fea0003800000 */
[----:B------:R-:W-:Y:S04]  /*0420*/  LDS R5, [R4] ;  /* 0x0000000004057984 */ /* 0x000fe80000000800 */
[----:B0-2---:R-:W0:Y:S02]  /*0430*/  LDS.64 R6, [R4+0x400] ;  /* 0x0004000004067984 */ /* 0x005e240000000a00 */
[----:B0-----:R-:W-:-:S13]  /*0440*/  ISETP.GT.AND P0, PT, R5, R6, PT ;  /* 0x000000060500720c */ /* 0x001fda0003f04270 */
[----:B------:R3:W-:Y:S02]  /*0450*/  @!P0 STS.64 [R4], R6 ;  /* 0x0000000604008388 */ /* 0x0007e40000000a00 */
.L_x_147:
[----:B------:R-:W-:Y:S05]  /*0460*/  BSYNC.RECONVERGENT B0 ;  /* 0x0000000000007941 */ /* 0x000fea0003800200 */
.L_x_146:
[----:B------:R-:W-:Y:S06]  /*0470*/  BAR.SYNC.DEFER_BLOCKING 0x0 ;  /* 0x0000000000007b1d */ /* 0x000fec0000010000 */
[----:B------:R-:W-:Y:S04]  /*0480*/  BSSY.RECONVERGENT B0, `(.L_x_148) ;  /* 0x0000006000007945 */ /* 0x000fe80003800200 */
[----:B------:R-:W-:Y:S05]  /*0490*/  @P4 BRA `(.L_x_149) ;  /* 0x0000000000104947 */ /* 0x000fea0003800000 */
[----:B------:R-:W-:Y:S04]  /*04a0*/  LDS R5, [R4] ;  /* 0x0000000004057984 */ /* 0x000fe80000000800 */
[----:B0-23--:R-:W0:Y:S02]  /*04b0*/  LDS.64 R6, [R4+0x200] ;  /* 0x0002000004067984 */ /* 0x00de240000000a00 */
[----:B0-----:R-:W-:-:S13]  /*04c0*/  ISETP.GT.AND P0, PT, R5, R6, PT ;  /* 0x000000060500720c */ /* 0x001fda0003f04270 */
[----:B------:R4:W-:Y:S02]  /*04d0*/  @!P0 STS.64 [R4], R6 ;  /* 0x0000000604008388 */ /* 0x0009e40000000a00 */
.L_x_149:
[----:B------:R-:W-:Y:S05]  /*04e0*/  BSYNC.RECONVERGENT B0 ;  /* 0x0000000000007941 */ /* 0x000fea0003800200 */
.L_x_148:
[----:B------:R-:W-:Y:S01]  /*04f0*/  BAR.SYNC.DEFER_BLOCKING 0x0 ;  /* 0x0000000000007b1d */ /* 0x000fe20000010000 */
[----:B------:R-:W-:-:S13]  /*0500*/  ISETP.GT.U32.AND P0, PT, R2, 0x1f, PT ;  /* 0x0000001f0200780c */ /* 0x000fda0003f04070 */
[----:B------:R-:W-:Y:S05]  /*0510*/  @P0 EXIT ;  /* 0x000000000000094d */ /* 0x000fea0003800000 */
[----:B------:R-:W-:Y:S04]  /*0520*/  BSSY.RECONVERGENT B0, `(.L_x_150) ;  /* 0x0000054000007945 */ /* 0x000fe80003800200 */
[----:B------:R-:W-:Y:S05]  /*0530*/  @P3 BRA `(.L_x_151) ;  /* 0x0000000000783947 */ /* 0x000fea0003800000 */
[----:B------:R-:W-:Y:S04]  /*0540*/  LDS.64 R8, [R4] ;  /* 0x0000000004087984 */ /* 0x000fe80000000a00 */
[----:B0-234-:R-:W0:Y:S04]  /*0550*/  LDS.64 R6, [R4+0x100] ;  /* 0x0001000004067984 */ /* 0x01de280000000a00 */
[----:B-1----:R-:W1:Y:S04]  /*0560*/  LDS.64 R10, [R4+0x80] ;  /* 0x00008000040a7984 */ /* 0x002e680000000a00 */
[----:B------:R-:W2:Y:S04]  /*0570*/  LDS.64 R12, [R4+0x40] ;  /* 0x00004000040c7984 */ /* 0x000ea80000000a00 */
[----:B------:R-:W3:Y:S04]  /*0580*/  LDS.64 R14, [R4+0x20] ;  /* 0x00002000040e7984 */ /* 0x000ee80000000a00 */
[----:B------:R-:W4:Y:S04]  /*0590*/  LDS.64 R16, [R4+0x10] ;  /* 0x0000100004107984 */ /* 0x000f280000000a00 */
[----:B------:R-:W5:Y:S01]  /*05a0*/  LDS R18, [R4+0x8] ;  /* 0x0000080004127984 */ /* 0x000f620000000800 */
[----:B0-----:R-:W-:-:S13]  /*05b0*/  ISETP.GT.AND P0, PT, R8, R6, PT ;  /* 0x000000060800720c */ /* 0x001fda0003f04270 */
[----:B------:R-:W-:Y:S02]  /*05c0*/  @!P0 IMAD.MOV.U32 R8, RZ, RZ, R6 ;  /* 0x000000ffff088224 */ /* 0x000fe400078e0006 */
[----:B------:R-:W-:-:S03]  /*05d0*/  @!P0 IMAD.MOV.U32 R9, RZ, RZ, R7 ;  /* 0x000000ffff098224 */ /* 0x000fc600078e0007 */
[----:B-1----:R-:W-:-:S13]  /*05e0*/  ISETP.GT.AND P1, PT, R8, R10, PT ;  /* 0x0000000a0800720c */ /* 0x002fda0003f24270 */
[----:B------:R-:W-:Y:S02]  /*05f0*/  @!P1 IMAD.MOV.U32 R8, RZ, RZ, R10 ;  /* 0x000000ffff089224 */ /* 0x000fe400078e000a */
[----:B------:R-:W-:-:S03]  /*0600*/  @!P1 IMAD.MOV.U32 R9, RZ, RZ, R11 ;  /* 0x000000ffff099224 */ /* 0x000fc600078e000b */
[----:B--2---:R-:W-:-:S13]  /*0610*/  ISETP.GT.AND P2, PT, R8, R12, PT ;  /* 0x0000000c0800720c */ /* 0x004fda0003f44270 */
[----:B------:R-:W-:Y:S02]  /*0620*/  @!P2 IMAD.MOV.U32 R8, RZ, RZ, R12 ;  /* 0x000000ffff08a224 */ /* 0x000fe400078e000c */
[----:B------:R-:W-:-:S03]  /*0630*/  @!P2 IMAD.MOV.U32 R9, RZ, RZ, R13 ;  /* 0x000000ffff09a224 */ /* 0x000fc600078e000d */
[----:B---3--:R-:W-:-:S13]  /*0640*/  ISETP.GT.AND P3, PT, R8, R14, PT ;  /* 0x0000000e0800720c */ /* 0x008fda0003f64270 */
[----:B------:R-:W-:Y:S02]  /*0650*/  @!P3 IMAD.MOV.U32 R8, RZ, RZ, R14 ;  /* 0x000000ffff08b224 */ /* 0x000fe400078e000e */
[----:B------:R-:W-:-:S03]  /*0660*/  @!P3 IMAD.MOV.U32 R9, RZ, RZ, R15 ;  /* 0x000000ffff09b224 */ /* 0x000fc600078e000f */
[----:B----4-:R-:W-:-:S13]  /*0670*/  ISETP.GT.AND P4, PT, R8, R16, PT ;  /* 0x000000100800720c */ /* 0x010fda0003f84270 */
[----:B------:R-:W-:Y:S02]  /*0680*/  @!P4 IMAD.MOV.U32 R8, RZ, RZ, R16 ;  /* 0x000000ffff08c224 */ /* 0x000fe400078e0010 */
[----:B------:R-:W-:Y:S02]  /*0690*/  @!P4 IMAD.MOV.U32 R9, RZ, RZ, R17 ;  /* 0x000000ffff09c224 */ /* 0x000fe400078e0011 */
[----:B------:R-:W-:Y:S01]  /*06a0*/  IMAD.MOV.U32 R6, RZ, RZ, R8 ;  /* 0x000000ffff067224 */ /* 0x000fe200078e0008 */
[----:B-----5:R-:W-:Y:S01]  /*06b0*/  ISETP.GT.AND P5, PT, R8, R18, PT ;  /* 0x000000120800720c */ /* 0x020fe20003fa4270 */
[----:B------:R-:W-:Y:S01]  /*06c0*/  IMAD.MOV.U32 R7, RZ, RZ, R9 ;  /* 0x000000ffff077224 */ /* 0x000fe200078e0009 */
[----:B------:R-:W-:Y:S11]  /*06d0*/  STS.64 [R4], R8 ;  /* 0x0000000804007388 */ /* 0x000ff60000000a00 */
[----:B------:R-:W0:Y:S04]  /*06e0*/  @!P5 LDS R19, [R4+0xc] ;  /* 0x00000c000413d984 */ /* 0x000e280000000800 */
[----:B------:R1:W-:Y:S04]  /*06f0*/  @P5 STS.64 [R4], R6 ;  /* 0x0000000604005388 */ /* 0x0003e80000000a00 */
[----:B0-----:R1:W-:Y:S01]  /*0700*/  @!P5 STS.64 [R4], R18 ;  /* 0x000000120400d388 */ /* 0x0013e20000000a00 */
[----:B------:R-:W-:Y:S05]  /*0710*/  BRA `(.L_x_152) ;  /* 0x0000000000d07947 */ /* 0x000fea0003800000 */
.L_x_151:
[C---:B------:R-:W-:Y:S01]  /*0720*/  VIADD R5, R3.reuse, 0x20 ;  /* 0x0000002003057836 */ /* 0x040fe20000000000 */
[----:B------:R-:W-:Y:S01]  /*0730*/  BSSY.RECONVERGENT B1, `(.L_x_153) ;  /* 0x0000011000017945 */ /* 0x000fe20003800200 */
[C---:B0-234-:R-:W-:Y:S02]  /*0740*/  VIADD R6, R3.reuse, 0x10 ;  /* 0x0000001003067836 */ /* 0x05dfe40000000000 */
[----:B------:R-:W-:Y:S01]  /*0750*/  VIADD R7, R3, 0x8 ;  /* 0x0000000803077836 */ /* 0x000fe20000000000 */
[----:B------:R-:W-:Y:S01]  /*0760*/  ISETP.GE.U32.AND P5, PT, R5, UR8, PT ;  /* 0x0000000805007c0c */ /* 0x000fe2000bfa6070 */
[C---:B------:R-:W-:Y:S01]  /*0770*/  VIADD R5, R3.reuse, 0x4 ;  /* 0x0000000403057836 */ /* 0x040fe20000000000 */
[----:B------:R-:W-:Y:S01]  /*0780*/  ISETP.GE.U32.AND P0, PT, R6, UR8, PT ;  /* 0x0000000806007c0c */ /* 0x000fe2000bf06070 */
[----:B------:R-:W-:Y:S01]  /*0790*/  VIADD R6, R3, 0x2 ;  /* 0x0000000203067836 */ /* 0x000fe20000000000 */
        /* <DEDUP_REMOVED lines=10> */
.L_x_154:
[----:B------:R-:W-:Y:S05]  /*0840*/  BSYNC.RECONVERGENT B1 ;  /* 0x0000000000017941 */ /* 0x000fea0003800200 */
.L_x_153:
[----:B------:R-:W-:Y:S04]  /*0850*/  BSSY.RECONVERGENT B1, `(.L_x_155) ;  /* 0x0000006000017945 */ /* 0x000fe80003800200 */
[----:B------:R-:W-:Y:S05]  /*0860*/  @P0 BRA `(.L_x_156) ;  /* 0x0000000000100947 */ /* 0x000fea0003800000 */
[----:B------:R-:W-:Y:S04]  /*0870*/  LDS R3, [R4] ;  /* 0x0000000004037984 */ /* 0x000fe80000000800 */
[----:B0-----:R-:W0:Y:S02]  /*0880*/  LDS.64 R6, [R4+0x80] ;  /* 0x0000800004067984 */ /* 0x001e240000000a00 */
[----:B0-----:R-:W-:-:S13]  /*0890*/  ISETP.GT.AND P0, PT, R3, R6, PT ;  /* 0x000000060300720c */ /* 0x001fda0003f04270 */
[----:B------:R2:W-:Y:S02]  /*08a0*/  @!P0 STS.64 [R4], R6 ;  /* 0x0000000604008388 */ /* 0x0005e40000000a00 */
.L_x_156:
[----:B------:R-:W-:Y:S05]  /*08b0*/  BSYNC.RECONVERGENT B1 ;  /* 0x0000000000017941 */ /* 0x000fea0003800200 */
.L_x_155:
[----:B------:R-:W-:Y:S04]  /*08c0*/  BSSY.RECONVERGENT B1, `(.L_x_157) ;  /* 0x0000006000017945 */ /* 0x000fe80003800200 */
[----:B------:R-:W-:Y:S05]  /*08d0*/  @P1 BRA `(.L_x_158) ;  /* 0x0000000000101947 */ /* 0x000fea0003800000 */
[----:B------:R-:W-:Y:S04]  /*08e0*/  LDS R3, [R4] ;  /* 0x0000000004037984 */ /* 0x000fe80000000800 */
[----:B0-2---:R-:W0:Y:S02]  /*08f0*/  LDS.64 R6, [R4+0x40] ;  /* 0x0000400004067984 */ /* 0x005e240000000a00 */
[----:B0-----:R-:W-:-:S13]  /*0900*/  ISETP.GT.AND P0, PT, R3, R6, PT ;  /* 0x000000060300720c */ /* 0x001fda0003f04270 */
[----:B------:R3:W-:Y:S02]  /*0910*/  @!P0 STS.64 [R4], R6 ;  /* 0x0000000604008388 */ /* 0x0007e40000000a00 */
.L_x_158:
[----:B------:R-:W-:Y:S05]  /*0920*/  BSYNC.RECONVERGENT B1 ;  /* 0x0000000000017941 */ /* 0x000fea0003800200 */
.L_x_157:
[----:B------:R-:W-:Y:S04]  /*0930*/  BSSY.RECONVERGENT B1, `(.L_x_159) ;  /* 0x0000006000017945 */ /* 0x000fe80003800200 */
[----:B------:R-:W-:Y:S05]  /*0940*/  @P2 BRA `(.L_x_160) ;  /* 0x0000000000102947 */ /* 0x000fea0003800000 */
[----:B------:R-:W-:Y:S04]  /*0950*/  LDS R3, [R4] ;  /* 0x0000000004037984 */ /* 0x000fe80000000800 */
[----:B0-23--:R-:W0:Y:S02]  /*0960*/  LDS.64 R6, [R4+0x20] ;  /* 0x0000200004067984 */ /* 0x00de240000000a00 */
[----:B0-----:R-:W-:-:S13]  /*0970*/  ISETP.GT.AND P0, PT, R3, R6, PT ;  /* 0x000000060300720c */ /* 0x001fda0003f04270 */
[----:B------:R4:W-:Y:S02]  /*0980*/  @!P0 STS.64 [R4], R6 ;  /* 0x0000000604008388 */ /* 0x0009e40000000a00 */
.L_x_160:
[----:B------:R-:W-:Y:S05]  /*0990*/  BSYNC.RECONVERGENT B1 ;  /* 0x0000000000017941 */ /* 0x000fea0003800200 */
.L_x_159:
[----:B------:R-:W-:Y:S04]  /*09a0*/  BSSY.RECONVERGENT B1, `(.L_x_161) ;  /* 0x0000006000017945 */ /* 0x000fe80003800200 */
[----:B------:R-:W-:Y:S05]  /*09b0*/  @P3 BRA `(.L_x_162) ;  /* 0x0000000000103947 */ /* 0x000fea0003800000 */
[----:B------:R-:W-:Y:S04]  /*09c0*/  LDS R3, [R4] ;  /* 0x0000000004037984 */ /* 0x000fe80000000800 */
[----:B0-234-:R-:W0:Y:S02]  /*09d0*/  LDS.64 R6, [R4+0x10] ;  /* 0x0000100004067984 */ /* 0x01de240000000a00 */
[----:B0-----:R-:W-:-:S13]  /*09e0*/  ISETP.GT.AND P0, PT, R3, R6, PT ;  /* 0x000000060300720c */ /* 0x001fda0003f04270 */
[----:B------:R0:W-:Y:S02]  /*09f0*/  @!P0 STS.64 [R4], R6 ;  /* 0x0000000604008388 */ /* 0x0001e40000000a00 */
.L_x_162:
[----:B------:R-:W-:Y:S05]  /*0a00*/  BSYNC.RECONVERGENT B1 ;  /* 0x0000000000017941 */ /* 0x000fea0003800200 */
.L_x_161:
[----:B------:R-:W-:Y:S05]  /*0a10*/  @P4 BRA `(.L_x_152) ;  /* 0x0000000000104947 */ /* 0x000fea0003800000 */
[----:B------:R-:W-:Y:S04]  /*0a20*/  LDS R3, [R4] ;  /* 0x0000000004037984 */ /* 0x000fe80000000800 */
[----:B0-234-:R-:W0:Y:S02]  /*0a30*/  LDS.64 R6, [R4+0x8] ;  /* 0x0000080004067984 */ /* 0x01de240000000a00 */
[----:B0-----:R-:W-:-:S13]  /*0a40*/  ISETP.GT.AND P0, PT, R3, R6, PT ;  /* 0x000000060300720c */ /* 0x001fda0003f04270 */
[----:B------:R0:W-:Y:S02]  /*0a50*/  @!P0 STS.64 [R4], R6 ;  /* 0x0000000604008388 */ /* 0x0001e40000000a00 */
.L_x_152:
[----:B------:R-:W-:Y:S05]  /*0a60*/  BSYNC.RECONVERGENT B0 ;  /* 0x0000000000007941 */ /* 0x000fea0003800200 */
.L_x_150:
[----:B------:R-:W-:-:S13]  /*0a70*/  ISETP.NE.AND P0, PT, R2, RZ, PT ;  /* 0x000000ff0200720c */ /* 0x000fda0003f05270 */
[----:B------:R-:W-:Y:S05]  /*0a80*/  @P0 EXIT ;  /* 0x000000000000094d */ /* 0x000fea0003800000 */
[----:B01234-:R-:W0:Y:S01]  /*0a90*/  LDS.64 R4, [UR4] ;  /* 0x00000004ff047984 */ /* 0x01fe220008000a00 */
[----:B------:R-:W1:Y:S02]  /*0aa0*/  LDC.64 R2, c[0x0][0x390] ;  /* 0x0000e400ff027b82 */ /* 0x000e640000000a00 */
[----:B-1----:R-:W-:-:S05]  /*0ab0*/  IMAD.WIDE.U32 R2, R0, 0x8, R2 ;  /* 0x0000000800027825 */ /* 0x002fca00078e0002 */
[----:B0-----:R-:W-:Y:S04]  /*0ac0*/  STG.E desc[UR6][R2.64], R4 ;  /* 0x0000000402007986 */ /* 0x001fe8000c101906 */
[----:B------:R-:W-:Y:S01]  /*0ad0*/  STG.E desc[UR6][R2.64+0x4], R5 ;  /* 0x0000040502007986 */ /* 0x000fe2000c101906 */
[----:B------:R-:W-:Y:S05]  /*0ae0*/  EXIT ;  /* 0x000000000000794d */ /* 0x000fea0003800000 */
.L_x_163:
        /* <DEDUP_REMOVED lines=9> */
.L_x_177:


//--------------------- .text._Z12unwrapKerneliP6numberPi --------------------------
	.section	.text._Z12unwrapKerneliP6numberPi,"ax",@progbits
	.align	128
        .global         _Z12unwrapKerneliP6numberPi
        .type           _Z12unwrapKerneliP6numberPi,@function
        .size           _Z12unwrapKerneliP6numberPi,(.L_x_178 - _Z12unwrapKerneliP6numberPi)
        .other          _Z12unwrapKerneliP6numberPi,@"STO_CUDA_ENTRY STV_DEFAULT"
_Z12unwrapKerneliP6numberPi:
.text._Z12unwrapKerneliP6numberPi:
[----:B------:R-:W-:Y:S01]  /*0000*/  LDC R1, c[0x0][0x37c] ;  /* 0x0000df00ff017b82 */ /* 0x000fe20000000800 */
[----:B------:R-:W0:Y:S01]  /*0010*/  S2R R7, SR_TID.X ;  /* 0x0000000000077919 */ /* 0x000e220000002100 */
[----:B------:R-:W0:Y:S01]  /*0020*/  LDCU UR4, c[0x0][0x360] ;  /* 0x00006c00ff0477ac */ /* 0x000e220008000800 */
[----:B------:R-:W0:Y:S01]  /*0030*/  S2R R0, SR_CTAID.X ;  /* 0x0000000000007919 */ /* 0x000e220000002500 */
[----:B------:R-:W1:Y:S01]  /*0040*/  LDCU UR5, c[0x0][0x380] ;  /* 0x00007000ff0577ac */ /* 0x000e620008000800 */
[----:B0-----:R-:W-:-:S05]  /*0050*/  IMAD R7, R0, UR4, R7 ;  /* 0x0000000400077c24 */ /* 0x001fca000f8e0207 */
[----:B-1----:R-:W-:-:S13]  /*0060*/  ISETP.GE.U32.AND P0, PT, R7, UR5, PT ;  /* 0x0000000507007c0c */ /* 0x002fda000bf06070 */
[----:B------:R-:W-:Y:S05]  /*0070*/  @P0 EXIT ;  /* 0x000000000000094d */ /* 0x000fea0003800000 */
[----:B------:R-:W0:Y:S01]  /*0080*/  LDC.64 R2, c[0x0][0x388] ;  /* 0x0000e200ff027b82 */ /* 0x000e220000000a00 */
[----:B------:R-:W1:Y:S07]  /*0090*/  LDCU.64 UR4, c[0x0][0x358] ;  /* 0x00006b00ff0477ac */ /* 0x000e6e0008000a00 */
[----:B------:R-:W2:Y:S01]  /*00a0*/  LDC.64 R4, c[0x0][0x390] ;  /* 0x0000e400ff047b82 */ /* 0x000ea20000000a00 */
[----:B0-----:R-:W-:-:S06]  /*00b0*/  IMAD.WIDE.U32 R2, R7, 0x8, R2 ;  /* 0x0000000807027825 */ /* 0x001fcc00078e0002 */
[----:B-1----:R-:W3:Y:S01]  /*00c0*/  LDG.E R3, desc[UR4][R2.64] ;  /* 0x0000000402037981 */ /* 0x002ee2000c1e1900 */
[----:B--2---:R-:W-:-:S05]  /*00d0*/  IMAD.WIDE.U32 R4, R7, 0x4, R4 ;  /* 0x0000000407047825 */ /* 0x004fca00078e0004 */
[----:B---3--:R-:W-:Y:S01]  /*00e0*/  STG.E desc[UR4][R4.64], R3 ;  /* 0x0000000304007986 */ /* 0x008fe2000c101904 */
[----:B------:R-:W-:Y:S05]  /*00f0*/  EXIT ;  /* 0x000000000000794d */ /* 0x000fea0003800000 */
.L_x_164:
        /* <DEDUP_REMOVED lines=16> */
.L_x_178:


//--------------------- .text._Z10wrapKerneliP6numberPi --------------------------
	.section	.text._Z10wrapKerneliP6numberPi,"ax",@progbits
	.align	128
        .global         _Z10wrapKerneliP6numberPi
        .type           _Z10wrapKerneliP6numberPi,@function
        .size           _Z10wrapKerneliP6numberPi,(.L_x_179 - _Z10wrapKerneliP6numberPi)
        .other          _Z10wrapKerneliP6numberPi,@"STO_CUDA_ENTRY STV_DEFAULT"
_Z10wrapKerneliP6numberPi:
.text._Z10wrapKerneliP6numberPi:
        /* <DEDUP_REMOVED lines=14> */
[----:B------:R-:W-:Y:S04]  /*00e0*/  STG.E desc[UR4][R4.64+0x4], R7 ;  /* 0x0000040704007986 */ /* 0x000fe8000c101904 */
[----:B---3--:R-:W-:Y:S01]  /*00f0*/  STG.E desc[UR4][R4.64], R3 ;  /* 0x0000000304007986 */ /* 0x008fe2000c101904 */
[----:B------:R-:W-:Y:S05]  /*0100*/  EXIT ;  /* 0x000000000000794d */ /* 0x000fea0003800000 */
.L_x_165:
        /* <DEDUP_REMOVED lines=15> */
.L_x_179:


//--------------------- .text._Z10swapKerneliP6numberS0_ --------------------------
	.section	.text._Z10swapKerneliP6numberS0_,"ax",@progbits
	.align	128
        .global         _Z10swapKerneliP6numberS0_
        .type           _Z10swapKerneliP6numberS0_,@function
        .size           _Z10swapKerneliP6numberS0_,(.L_x_180 - _Z10swapKerneliP6numberS0_)
        .other          _Z10swapKerneliP6numberS0_,@"STO_CUDA_ENTRY STV_DEFAULT"
_Z10swapKerneliP6numberS0_:
.text._Z10swapKerneliP6numberS0_:
[----:B------:R-:W-:Y:S01]  /*0000*/  LDC R1, c[0x0][0x37c] ;  /* 0x0000df00ff017b82 */ /* 0x000fe20000000800 */
[----:B------:R-:W0:Y:S02]  /*0010*/  S2R R0, SR_TID.X ;  /* 0x0000000000007919 */ /* 0x000e240000002100 */
[----:B0-----:R-:W-:-:S13]  /*0020*/  ISETP.NE.AND P0, PT, R0, RZ, PT ;  /* 0x000000ff0000720c */ /* 0x001fda0003f05270 */
[----:B------:R-:W-:Y:S05]  /*0030*/  @P0 EXIT ;  /* 0x000000000000094d */ /* 0x000fea0003800000 */
[----:B------:R-:W0:Y:S01]  /*0040*/  LDC R13, c[0x0][0x380] ;  /* 0x0000e000ff0d7b82 */ /* 0x000e220000000800 */
[----:B------:R-:W1:Y:S07]  /*0050*/  LDCU.64 UR4, c[0x0][0x358] ;  /* 0x00006b00ff0477ac */ /* 0x000e6e0008000a00 */
[----:B------:R-:W1:Y:S08]  /*0060*/  LDC.64 R2, c[0x0][0x390] ;  /* 0x0000e400ff027b82 */ /* 0x000e700000000a00 */
[----:B------:R-:W0:Y:S01]  /*0070*/  LDC.64 R6, c[0x0][0x388] ;  /* 0x0000e200ff067b82 */ /* 0x000e220000000a00 */
[----:B-1----:R-:W2:Y:S04]  /*0080*/  LDG.E R11, desc[UR4][R2.64+0x4] ;  /* 0x00000404020b7981 */ /* 0x002ea8000c1e1900 */
[----:B------:R-:W3:Y:S01]  /*0090*/  LDG.E R9, desc[UR4][R2.64] ;  /* 0x0000000402097981 */ /* 0x000ee2000c1e1900 */
[----:B0-----:R-:W-:-:S05]  /*00a0*/  IMAD.WIDE R4, R13, 0x8, R6 ;  /* 0x000000080d047825 */ /* 0x001fca00078e0206 */
[----:B------:R-:W4:Y:S01]  /*00b0*/  LDG.E R15, desc[UR4][R4.64+-0x8] ;  /* 0xfffff804040f7981 */ /* 0x000f22000c1e1900 */
[----:B------:R-:W-:Y:S01]  /*00c0*/  IADD3 R13, PT, PT, R13, -0x1, RZ ;  /* 0xffffffff0d0d7810 */ /* 0x000fe20007ffe0ff */
[----:B--2---:R-:W-:-:S05]  /*00d0*/  IMAD.WIDE R6, R11, 0x8, R6 ;  /* 0x000000080b067825 */ /* 0x004fca00078e0206 */
[----:B------:R-:W-:Y:S04]  /*00e0*/  STG.E desc[UR4][R6.64+0x4], R11 ;  /* 0x0000040b06007986 */ /* 0x000fe8000c101904 */
[----:B----4-:R-:W-:Y:S04]  /*00f0*/  STG.E desc[UR4][R6.64], R15 ;  /* 0x0000000f06007986 */ /* 0x010fe8000c101904 */
[----:B---3--:R-:W-:Y:S04]  /*0100*/  STG.E desc[UR4][R4.64+-0x8], R9 ;  /* 0xfffff80904007986 */ /* 0x008fe8000c101904 */
[----:B------:R-:W-:Y:S01]  /*0110*/  STG.E desc[UR4][R4.64+-0x4], R13 ;  /* 0xfffffc0d04007986 */ /* 0x000fe2000c101904 */
[----:B------:R-:W-:Y:S05]  /*0120*/  EXIT ;  /* 0x000000000000794d */ /* 0x000fea0003800000 */
.L_x_166:
        /* <DEDUP_REMOVED lines=13> */
.L_x_180:


//--------------------- .nv.shared._Z12reduceKernelILj1EEviP6numberS1_ --------------------------
	.section	.nv.shared._Z12reduceKernelILj1EEviP6numberS1_,"aw",@nobits
	.sectionflags	@""
	.align	16
	.zero		1024


//--------------------- .nv.shared.reserved.0     --------------------------
	.section	.nv.shared.reserved.0,"aw",@nobits
	.weak		__nv_reservedSMEM_offset_0_alias
	.size		__nv_reservedSMEM_offset_0_alias, 0, 64
	.other		__nv_reservedSMEM_offset_0_alias,@"STO_CUDA_RESERVED_SHARED STV_DEFAULT"
__nv_reservedSMEM_offset_0_alias:
	.zero		0
	.zero		64


//--------------------- .nv.shared._Z12reduceKernelILj2EEviP6numberS1_ --------------------------
	.section	.nv.shared._Z12reduceKernelILj2EEviP6numberS1_,"aw",@nobits
	.sectionflags	@""
	.align	16
	.zero		1024


//--------------------- .nv.shared._Z12reduceKernelILj4EEviP6numberS1_ --------------------------
	.section	.nv.shared._Z12reduceKernelILj4EEviP6numberS1_,"aw",@nobits
	.sectionflags	@""
	.align	16
	.zero		1024


//--------------------- .nv.shared._Z12reduceKernelILj8EEviP6numberS1_ --------------------------
	.section	.nv.shared._Z12reduceKernelILj8EEviP6numberS1_,"aw",@nobits
	.sectionflags	@""
	.align	16
	.zero		1024


//--------------------- .nv.shared._Z12reduceKernelILj16EEviP6numberS1_ --------------------------
	.section	.nv.shared._Z12reduceKernelILj16EEviP6numberS1_,"aw",@nobits
	.sectionflags	@""
	.align	16
	.zero		1024


//--------------------- .nv.shared._Z12reduceKernelILj32EEviP6numberS1_ --------------------------
	.section	.nv.shared._Z12reduceKernelILj32EEviP6numberS1_,"aw",@nobits
	.sectionflags	@""
	.align	16
	.zero		1024


//--------------------- .nv.shared._Z12reduceKernelILj64EEviP6numberS1_ --------------------------
	.section	.nv.shared._Z12reduceKernelILj64EEviP6numberS1_,"aw",@nobits
	.sectionflags	@""
	.align	16
	.zero		1024


//--------------------- .nv.shared._Z12reduceKernelILj128EEviP6numberS1_ --------------------------
	.section	.nv.shared._Z12reduceKernelILj128EEviP6numberS1_,"aw",@nobits
	.sectionflags	@""
	.align	16
	.zero		1024


//--------------------- .nv.shared._Z12reduceKernelILj256EEviP6numberS1_ --------------------------
	.section	.nv.shared._Z12reduceKernelILj256EEviP6numberS1_,"aw",@nobits
	.sectionflags	@""
	.align	16
	.zero		1024


//--------------------- .nv.shared._Z12reduceKernelILj512EEviP6numberS1_ --------------------------
	.section	.nv.shared._Z12reduceKernelILj512EEviP6numberS1_,"aw",@nobits
	.sectionflags	@""
	.align	16
	.zero		1024


//--------------------- .nv.shared._Z12reduceKernelILj1024EEviP6numberS1_ --------------------------
	.section	.nv.shared._Z12reduceKernelILj1024EEviP6numberS1_,"aw",@nobits
	.sectionflags	@""
	.align	16
	.zero		1024


//--------------------- .nv.shared._Z12unwrapKerneliP6numberPi --------------------------
	.section	.nv.shared._Z12unwrapKerneliP6numberPi,"aw",@nobits
	.sectionflags	@""
	.align	16
	.zero		1024


//--------------------- .nv.shared._Z10wrapKerneliP6numberPi --------------------------
	.section	.nv.shared._Z10wrapKerneliP6numberPi,"aw",@nobits
	.sectionflags	@""
	.align	16
	.zero		1024


//--------------------- .nv.shared._Z10swapKerneliP6numberS0_ --------------------------
	.section	.nv.shared._Z10swapKerneliP6numberS0_,"aw",@nobits
	.sectionflags	@""
	.align	16
	.zero		1024


//--------------------- .nv.constant0._Z12reduceKernelILj1EEviP6numberS1_ --------------------------
	.section	.nv.constant0._Z12reduceKernelILj1EEviP6numberS1_,"a",@progbits
	.sectionflags	@""
	.align	4
.nv.constant0._Z12reduceKernelILj1EEviP6numberS1_:
	.zero		920


//--------------------- .nv.constant0._Z12reduceKernelILj2EEviP6numberS1_ --------------------------
	.section	.nv.constant0._Z12reduceKernelILj2EEviP6numberS1_,"a",@progbits
	.sectionflags	@""
	.align	4
.nv.constant0._Z12reduceKernelILj2EEviP6numberS1_:
	.zero		920


//--------------------- .nv.constant0._Z12reduceKernelILj4EEviP6numberS1_ --------------------------
	.section	.nv.constant0._Z12reduceKernelILj4EEviP6numberS1_,"a",@progbits
	.sectionflags	@""
	.align	4
.nv.constant0._Z12reduceKernelILj4EEviP6numberS1_:
	.zero		920


//--------------------- .nv.constant0._Z12reduceKernelILj8EEviP6numberS1_ --------------------------
	.section	.nv.constant0._Z12reduceKernelILj8EEviP6numberS1_,"a",@progbits
	.sectionflags	@""
	.align	4
.nv.constant0._Z12reduceKernelILj8EEviP6numberS1_:
	.zero		920


//--------------------- .nv.constant0._Z12reduceKernelILj16EEviP6numberS1_ --------------------------
	.section	.nv.constant0._Z12reduceKernelILj16EEviP6numberS1_,"a",@progbits
	.sectionflags	@""
	.align	4
.nv.constant0._Z12reduceKernelILj16EEviP6numberS1_:
	.zero		920


//--------------------- .nv.constant0._Z12reduceKernelILj32EEviP6numberS1_ --------------------------
	.section	.nv.constant0._Z12reduceKernelILj32EEviP6numberS1_,"a",@progbits
	.sectionflags	@""
	.align	4
.nv.constant0._Z12reduceKernelILj32EEviP6numberS1_:
	.zero		920


//--------------------- .nv.constant0._Z12reduceKernelILj64EEviP6numberS1_ --------------------------
	.section	.nv.constant0._Z12reduceKernelILj64EEviP6numberS1_,"a",@progbits
	.sectionflags	@""
	.align	4
.nv.constant0._Z12reduceKernelILj64EEviP6numberS1_:
	.zero		920


//--------------------- .nv.constant0._Z12reduceKernelILj128EEviP6numberS1_ --------------------------
	.section	.nv.constant0._Z12reduceKernelILj128EEviP6numberS1_,"a",@progbits
	.sectionflags	@""
	.align	4
.nv.constant0._Z12reduceKernelILj128EEviP6numberS1_:
	.zero		920


//--------------------- .nv.constant0._Z12reduceKernelILj256EEviP6numberS1_ --------------------------
	.section	.nv.constant0._Z12reduceKernelILj256EEviP6numberS1_,"a",@progbits
	.sectionflags	@""
	.align	4
.nv.constant0._Z12reduceKernelILj256EEviP6numberS1_:
	.zero		920


//--------------------- .nv.constant0._Z12reduceKernelILj512EEviP6numberS1_ --------------------------
	.section	.nv.constant0._Z12reduceKernelILj512EEviP6numberS1_,"a",@progbits
	.sectionflags	@""
	.align	4
.nv.constant0._Z12reduceKernelILj512EEviP6numberS1_:
	.zero		920


//--------------------- .nv.constant0._Z12reduceKernelILj1024EEviP6numberS1_ --------------------------
	.section	.nv.constant0._Z12reduceKernelILj1024EEviP6numberS1_,"a",@progbits
	.sectionflags	@""
	.align	4
.nv.constant0._Z12reduceKernelILj1024EEviP6numberS1_:
	.zero		920


//--------------------- .nv.constant0._Z12unwrapKerneliP6numberPi --------------------------
	.section	.nv.constant0._Z12unwrapKerneliP6numberPi,"a",@progbits
	.sectionflags	@""
	.align	4
.nv.constant0._Z12unwrapKerneliP6numberPi:
	.zero		920


//--------------------- .nv.constant0._Z10wrapKerneliP6numberPi --------------------------
	.section	.nv.constant0._Z10wrapKerneliP6numberPi,"a",@progbits
	.sectionflags	@""
	.align	4
.nv.constant0._Z10wrapKerneliP6numberPi:
	.zero		920


//--------------------- .nv.constant0._Z10swapKerneliP6numberS0_ --------------------------
	.section	.nv.constant0._Z10swapKerneliP6numberS0_,"a",@progbits
	.sectionflags	@""
	.align	4
.nv.constant0._Z10swapKerneliP6numberS0_:
	.zero		920


//--------------------- SYMBOLS --------------------------

	.type		.nv.reservedSmem.offset0,@object
	.size		.nv.reservedSmem.offset0,0x4
	.type		.nv.reservedSmem.cap,@object
	.size		.nv.reservedSmem.cap,0x4
